//
// Generated by NVIDIA NVVM Compiler
//
// Compiler Build ID: CL-36424714
// Cuda compilation tools, release 13.0, V13.0.88
// Based on NVVM 20.0.0
//

.version 9.0
.target sm_100
.address_size 64

	// .globl	_Z6gloyd1Phiiii
.extern .shared .align 16 .b8 sdata[];

.visible .entry _Z6gloyd1Phiiii(
	.param .u64 .ptr .align 1 _Z6gloyd1Phiiii_param_0,
	.param .u32 _Z6gloyd1Phiiii_param_1,
	.param .u32 _Z6gloyd1Phiiii_param_2,
	.param .u32 _Z6gloyd1Phiiii_param_3,
	.param .u32 _Z6gloyd1Phiiii_param_4
)
{
	.reg .pred 	%p<23>;
	.reg .b16 	%rs<31>;
	.reg .b32 	%r<111>;
	.reg .b64 	%rd<5>;

	ld.param.u64 	%rd2, [_Z6gloyd1Phiiii_param_0];
	ld.param.u32 	%r19, [_Z6gloyd1Phiiii_param_2];
	ld.param.u32 	%r20, [_Z6gloyd1Phiiii_param_3];
	ld.param.u32 	%r21, [_Z6gloyd1Phiiii_param_4];
	cvta.to.global.u64 	%rd3, %rd2;
	mov.u32 	%r22, %tid.x;
	mul.lo.s32 	%r23, %r20, %r19;
	mad.lo.s32 	%r24, %r21, %r23, %r21;
	div.s32 	%r1, %r22, %r19;
	mul.lo.s32 	%r25, %r1, %r19;
	sub.s32 	%r2, %r22, %r25;
	mad.lo.s32 	%r26, %r1, %r20, %r24;
	mad.lo.s32 	%r27, %r26, %r19, %r2;
	div.s32 	%r28, %r27, %r20;
	div.s32 	%r3, %r28, %r19;
	rem.s32 	%r4, %r27, %r23;
	setp.ge.s32 	%p1, %r3, %r4;
	cvt.s64.s32 	%rd4, %r27;
	add.s64 	%rd1, %rd3, %rd4;
	shl.b32 	%r29, %r22, 2;
	mov.u32 	%r30, sdata;
	add.s32 	%r5, %r30, %r29;
	@%p1 bra 	$L__BB0_2;
	ld.global.u8 	%rs14, [%rd1];
	st.shared.u8 	[%r5+1], %rs14;
$L__BB0_2:
	setp.lt.s32 	%p2, %r19, 1;
	@%p2 bra 	$L__BB0_34;
	and.b32  	%r6, %r19, 3;
	setp.lt.u32 	%p3, %r19, 4;
	mov.b32 	%r110, 0;
	@%p3 bra 	$L__BB0_26;
	and.b32  	%r110, %r19, 2147483644;
	neg.s32 	%r107, %r110;
	mov.b32 	%r106, 1;
$L__BB0_5:
	setp.ge.s32 	%p4, %r3, %r4;
	bar.sync 	0;
	@%p4 bra 	$L__BB0_7;
	add.s32 	%r33, %r106, -1;
	max.u32 	%r34, %r1, %r33;
	min.u32 	%r35, %r1, %r33;
	mad.lo.s32 	%r36, %r35, %r19, %r34;
	shl.b32 	%r37, %r36, 2;
	add.s32 	%r39, %r30, %r37;
	ld.shared.u8 	%r40, [%r39+1];
	max.u32 	%r41, %r33, %r2;
	min.u32 	%r42, %r33, %r2;
	mad.lo.s32 	%r43, %r42, %r19, %r41;
	shl.b32 	%r44, %r43, 2;
	add.s32 	%r45, %r30, %r44;
	ld.shared.u8 	%r46, [%r45+1];
	add.s32 	%r47, %r46, %r40;
	cvt.u16.u32 	%rs28, %r47;
$L__BB0_7:
	setp.ge.s32 	%p5, %r3, %r4;
	bar.sync 	0;
	@%p5 bra 	$L__BB0_10;
	ld.shared.u8 	%rs17, [%r5+1];
	setp.ge.u16 	%p6, %rs28, %rs17;
	@%p6 bra 	$L__BB0_10;
	st.shared.u8 	[%r5+1], %rs28;
$L__BB0_10:
	setp.ge.s32 	%p7, %r3, %r4;
	bar.sync 	0;
	@%p7 bra 	$L__BB0_12;
	max.u32 	%r48, %r1, %r106;
	min.u32 	%r49, %r1, %r106;
	mad.lo.s32 	%r50, %r49, %r19, %r48;
	shl.b32 	%r51, %r50, 2;
	add.s32 	%r53, %r30, %r51;
	ld.shared.u8 	%r54, [%r53+1];
	max.u32 	%r55, %r106, %r2;
	min.u32 	%r56, %r106, %r2;
	mad.lo.s32 	%r57, %r56, %r19, %r55;
	shl.b32 	%r58, %r57, 2;
	add.s32 	%r59, %r30, %r58;
	ld.shared.u8 	%r60, [%r59+1];
	add.s32 	%r61, %r60, %r54;
	cvt.u16.u32 	%rs28, %r61;
$L__BB0_12:
	setp.ge.s32 	%p8, %r3, %r4;
	bar.sync 	0;
	@%p8 bra 	$L__BB0_15;
	ld.shared.u8 	%rs18, [%r5+1];
	setp.ge.u16 	%p9, %rs28, %rs18;
	@%p9 bra 	$L__BB0_15;
	st.shared.u8 	[%r5+1], %rs28;
$L__BB0_15:
	setp.ge.s32 	%p10, %r3, %r4;
	bar.sync 	0;
	@%p10 bra 	$L__BB0_17;
	add.s32 	%r62, %r106, 1;
	max.u32 	%r63, %r1, %r62;
	min.u32 	%r64, %r1, %r62;
	mad.lo.s32 	%r65, %r64, %r19, %r63;
	shl.b32 	%r66, %r65, 2;
	add.s32 	%r68, %r30, %r66;
	ld.shared.u8 	%r69, [%r68+1];
	max.u32 	%r70, %r62, %r2;
	min.u32 	%r71, %r62, %r2;
	mad.lo.s32 	%r72, %r71, %r19, %r70;
	shl.b32 	%r73, %r72, 2;
	add.s32 	%r74, %r30, %r73;
	ld.shared.u8 	%r75, [%r74+1];
	add.s32 	%r76, %r75, %r69;
	cvt.u16.u32 	%rs28, %r76;
$L__BB0_17:
	setp.ge.s32 	%p11, %r3, %r4;
	bar.sync 	0;
	@%p11 bra 	$L__BB0_20;
	ld.shared.u8 	%rs19, [%r5+1];
	setp.ge.u16 	%p12, %rs28, %rs19;
	@%p12 bra 	$L__BB0_20;
	st.shared.u8 	[%r5+1], %rs28;
$L__BB0_20:
	setp.ge.s32 	%p13, %r3, %r4;
	bar.sync 	0;
	@%p13 bra 	$L__BB0_22;
	add.s32 	%r77, %r106, 2;
	max.u32 	%r78, %r1, %r77;
	min.u32 	%r79, %r1, %r77;
	mad.lo.s32 	%r80, %r79, %r19, %r78;
	shl.b32 	%r81, %r80, 2;
	add.s32 	%r83, %r30, %r81;
	ld.shared.u8 	%r84, [%r83+1];
	max.u32 	%r85, %r77, %r2;
	min.u32 	%r86, %r77, %r2;
	mad.lo.s32 	%r87, %r86, %r19, %r85;
	shl.b32 	%r88, %r87, 2;
	add.s32 	%r89, %r30, %r88;
	ld.shared.u8 	%r90, [%r89+1];
	add.s32 	%r91, %r90, %r84;
	cvt.u16.u32 	%rs28, %r91;
$L__BB0_22:
	setp.ge.s32 	%p14, %r3, %r4;
	bar.sync 	0;
	@%p14 bra 	$L__BB0_25;
	ld.shared.u8 	%rs20, [%r5+1];
	setp.ge.u16 	%p15, %rs28, %rs20;
	@%p15 bra 	$L__BB0_25;
	st.shared.u8 	[%r5+1], %rs28;
$L__BB0_25:
	add.s32 	%r107, %r107, 4;
	add.s32 	%r106, %r106, 4;
	setp.ne.s32 	%p16, %r107, 0;
	@%p16 bra 	$L__BB0_5;
$L__BB0_26:
	setp.eq.s32 	%p17, %r6, 0;
	@%p17 bra 	$L__BB0_34;
	neg.s32 	%r109, %r6;
$L__BB0_28:
	.pragma "nounroll";
	setp.ge.s32 	%p18, %r3, %r4;
	bar.sync 	0;
	@%p18 bra 	$L__BB0_30;
	max.u32 	%r92, %r1, %r110;
	min.u32 	%r93, %r1, %r110;
	mad.lo.s32 	%r94, %r93, %r19, %r92;
	shl.b32 	%r95, %r94, 2;
	add.s32 	%r97, %r30, %r95;
	ld.shared.u8 	%r98, [%r97+1];
	max.u32 	%r99, %r110, %r2;
	min.u32 	%r100, %r110, %r2;
	mad.lo.s32 	%r101, %r100, %r19, %r99;
	shl.b32 	%r102, %r101, 2;
	add.s32 	%r103, %r30, %r102;
	ld.shared.u8 	%r104, [%r103+1];
	add.s32 	%r105, %r104, %r98;
	cvt.u16.u32 	%rs28, %r105;
$L__BB0_30:
	setp.ge.s32 	%p19, %r3, %r4;
	bar.sync 	0;
	@%p19 bra 	$L__BB0_33;
	ld.shared.u8 	%rs21, [%r5+1];
	setp.ge.u16 	%p20, %rs28, %rs21;
	@%p20 bra 	$L__BB0_33;
	st.shared.u8 	[%r5+1], %rs28;
$L__BB0_33:
	add.s32 	%r110, %r110, 1;
	add.s32 	%r109, %r109, 1;
	setp.ne.s32 	%p21, %r109, 0;
	@%p21 bra 	$L__BB0_28;
$L__BB0_34:
	setp.ge.s32 	%p22, %r3, %r4;
	@%p22 bra 	$L__BB0_36;
	ld.shared.u8 	%rs22, [%r5+1];
	st.global.u8 	[%rd1], %rs22;
$L__BB0_36:
	ret;

}
	// .globl	_Z6gloyd2Phiiii
.visible .entry _Z6gloyd2Phiiii(
	.param .u64 .ptr .align 1 _Z6gloyd2Phiiii_param_0,
	.param .u32 _Z6gloyd2Phiiii_param_1,
	.param .u32 _Z6gloyd2Phiiii_param_2,
	.param .u32 _Z6gloyd2Phiiii_param_3,
	.param .u32 _Z6gloyd2Phiiii_param_4
)
{
	.reg .pred 	%p<18>;
	.reg .b16 	%rs<15>;
	.reg .b32 	%r<186>;
	.reg .b64 	%rd<7>;

	ld.param.u64 	%rd3, [_Z6gloyd2Phiiii_param_0];
	ld.param.u32 	%r49, [_Z6gloyd2Phiiii_param_2];
	ld.param.u32 	%r50, [_Z6gloyd2Phiiii_param_3];
	ld.param.u32 	%r51, [_Z6gloyd2Phiiii_param_4];
	cvta.to.global.u64 	%rd1, %rd3;
	mov.u32 	%r1, %tid.x;
	mul.lo.s32 	%r52, %r51, %r49;
	mul.lo.s32 	%r2, %r50, %r49;
	mad.lo.s32 	%r3, %r52, %r2, %r52;
	div.s32 	%r4, %r1, %r49;
	mul.lo.s32 	%r53, %r4, %r49;
	sub.s32 	%r5, %r1, %r53;
	mov.u32 	%r6, %ctaid.x;
	setp.ge.s32 	%p1, %r6, %r51;
	@%p1 bra 	$L__BB1_2;
	sub.s32 	%r56, %r6, %r51;
	mul.lo.s32 	%r57, %r2, %r49;
	mad.lo.s32 	%r174, %r57, %r56, %r3;
	bra.uni 	$L__BB1_3;
$L__BB1_2:
	sub.s32 	%r54, %r6, %r51;
	mad.lo.s32 	%r55, %r49, %r54, %r49;
	add.s32 	%r174, %r3, %r55;
$L__BB1_3:
	mad.lo.s32 	%r58, %r2, %r4, %r5;
	add.s32 	%r59, %r58, %r174;
	add.s32 	%r10, %r58, %r3;
	div.s32 	%r60, %r10, %r50;
	div.s32 	%r61, %r60, %r49;
	rem.s32 	%r62, %r10, %r2;
	cvt.s64.s32 	%rd4, %r59;
	add.s64 	%rd2, %rd1, %rd4;
	ld.global.u8 	%rs14, [%rd2];
	shl.b32 	%r63, %r1, 2;
	mov.u32 	%r64, sdata;
	add.s32 	%r11, %r64, %r63;
	st.shared.u8 	[%r11], %rs14;
	setp.ge.s32 	%p2, %r61, %r62;
	@%p2 bra 	$L__BB1_5;
	cvt.s64.s32 	%rd5, %r10;
	add.s64 	%rd6, %rd1, %rd5;
	ld.global.u8 	%rs10, [%rd6];
	st.shared.u8 	[%r11+1], %rs10;
$L__BB1_5:
	setp.lt.s32 	%p3, %r49, 1;
	@%p3 bra 	$L__BB1_37;
	and.b32  	%r13, %r49, 3;
	setp.lt.u32 	%p4, %r49, 4;
	mov.b32 	%r184, 0;
	@%p4 bra 	$L__BB1_29;
	and.b32  	%r184, %r49, 2147483644;
	mov.b32 	%r175, 0;
$L__BB1_8:
	setp.ge.s32 	%p5, %r6, %r51;
	bar.sync 	0;
	add.s32 	%r67, %r175, %r53;
	shl.b32 	%r68, %r67, 2;
	add.s32 	%r16, %r64, %r68;
	@%p5 bra 	$L__BB1_10;
	ld.shared.u8 	%r81, [%r16];
	max.u32 	%r82, %r175, %r5;
	min.u32 	%r83, %r175, %r5;
	mad.lo.s32 	%r84, %r83, %r49, %r82;
	shl.b32 	%r85, %r84, 2;
	add.s32 	%r87, %r64, %r85;
	ld.shared.u8 	%r88, [%r87+1];
	add.s32 	%r176, %r88, %r81;
	bra.uni 	$L__BB1_11;
$L__BB1_10:
	max.u32 	%r70, %r4, %r175;
	min.u32 	%r71, %r4, %r175;
	mad.lo.s32 	%r72, %r71, %r49, %r70;
	shl.b32 	%r73, %r72, 2;
	add.s32 	%r75, %r64, %r73;
	ld.shared.u8 	%r76, [%r75+1];
	mad.lo.s32 	%r77, %r175, %r49, %r5;
	shl.b32 	%r78, %r77, 2;
	add.s32 	%r79, %r64, %r78;
	ld.shared.u8 	%r80, [%r79];
	add.s32 	%r176, %r80, %r76;
$L__BB1_11:
	bar.sync 	0;
	ld.shared.u8 	%r89, [%r11];
	setp.ge.u32 	%p6, %r176, %r89;
	@%p6 bra 	$L__BB1_13;
	st.shared.u8 	[%r11], %r176;
$L__BB1_13:
	setp.lt.s32 	%p7, %r6, %r51;
	add.s32 	%r20, %r175, 1;
	bar.sync 	0;
	@%p7 bra 	$L__BB1_15;
	max.u32 	%r90, %r4, %r20;
	min.u32 	%r91, %r4, %r20;
	mad.lo.s32 	%r92, %r91, %r49, %r90;
	shl.b32 	%r93, %r92, 2;
	add.s32 	%r95, %r64, %r93;
	ld.shared.u8 	%r96, [%r95+1];
	mad.lo.s32 	%r97, %r20, %r49, %r5;
	shl.b32 	%r98, %r97, 2;
	add.s32 	%r99, %r64, %r98;
	ld.shared.u8 	%r100, [%r99];
	add.s32 	%r177, %r100, %r96;
	bra.uni 	$L__BB1_16;
$L__BB1_15:
	ld.shared.u8 	%r101, [%r16+4];
	max.u32 	%r102, %r20, %r5;
	min.u32 	%r103, %r20, %r5;
	mad.lo.s32 	%r104, %r103, %r49, %r102;
	shl.b32 	%r105, %r104, 2;
	add.s32 	%r107, %r64, %r105;
	ld.shared.u8 	%r108, [%r107+1];
	add.s32 	%r177, %r108, %r101;
$L__BB1_16:
	bar.sync 	0;
	ld.shared.u8 	%r109, [%r11];
	setp.ge.u32 	%p8, %r177, %r109;
	@%p8 bra 	$L__BB1_18;
	st.shared.u8 	[%r11], %r177;
$L__BB1_18:
	setp.lt.s32 	%p9, %r6, %r51;
	add.s32 	%r24, %r175, 2;
	bar.sync 	0;
	@%p9 bra 	$L__BB1_20;
	max.u32 	%r110, %r4, %r24;
	min.u32 	%r111, %r4, %r24;
	mad.lo.s32 	%r112, %r111, %r49, %r110;
	shl.b32 	%r113, %r112, 2;
	add.s32 	%r115, %r64, %r113;
	ld.shared.u8 	%r116, [%r115+1];
	mad.lo.s32 	%r117, %r24, %r49, %r5;
	shl.b32 	%r118, %r117, 2;
	add.s32 	%r119, %r64, %r118;
	ld.shared.u8 	%r120, [%r119];
	add.s32 	%r178, %r120, %r116;
	bra.uni 	$L__BB1_21;
$L__BB1_20:
	ld.shared.u8 	%r121, [%r16+8];
	max.u32 	%r122, %r24, %r5;
	min.u32 	%r123, %r24, %r5;
	mad.lo.s32 	%r124, %r123, %r49, %r122;
	shl.b32 	%r125, %r124, 2;
	add.s32 	%r127, %r64, %r125;
	ld.shared.u8 	%r128, [%r127+1];
	add.s32 	%r178, %r128, %r121;
$L__BB1_21:
	bar.sync 	0;
	ld.shared.u8 	%r129, [%r11];
	setp.ge.u32 	%p10, %r178, %r129;
	@%p10 bra 	$L__BB1_23;
	st.shared.u8 	[%r11], %r178;
$L__BB1_23:
	setp.lt.s32 	%p11, %r6, %r51;
	add.s32 	%r28, %r175, 3;
	bar.sync 	0;
	@%p11 bra 	$L__BB1_25;
	max.u32 	%r130, %r4, %r28;
	min.u32 	%r131, %r4, %r28;
	mad.lo.s32 	%r132, %r131, %r49, %r130;
	shl.b32 	%r133, %r132, 2;
	add.s32 	%r135, %r64, %r133;
	ld.shared.u8 	%r136, [%r135+1];
	mad.lo.s32 	%r137, %r28, %r49, %r5;
	shl.b32 	%r138, %r137, 2;
	add.s32 	%r139, %r64, %r138;
	ld.shared.u8 	%r140, [%r139];
	add.s32 	%r179, %r140, %r136;
	bra.uni 	$L__BB1_26;
$L__BB1_25:
	ld.shared.u8 	%r141, [%r16+12];
	max.u32 	%r142, %r28, %r5;
	min.u32 	%r143, %r28, %r5;
	mad.lo.s32 	%r144, %r143, %r49, %r142;
	shl.b32 	%r145, %r144, 2;
	add.s32 	%r147, %r64, %r145;
	ld.shared.u8 	%r148, [%r147+1];
	add.s32 	%r179, %r148, %r141;
$L__BB1_26:
	bar.sync 	0;
	ld.shared.u8 	%rs14, [%r11];
	cvt.u32.u16 	%r149, %rs14;
	and.b32  	%r150, %r149, 255;
	setp.ge.u32 	%p12, %r179, %r150;
	@%p12 bra 	$L__BB1_28;
	cvt.u16.u32 	%rs14, %r179;
	st.shared.u8 	[%r11], %rs14;
$L__BB1_28:
	add.s32 	%r175, %r175, 4;
	setp.ne.s32 	%p13, %r175, %r184;
	@%p13 bra 	$L__BB1_8;
$L__BB1_29:
	setp.eq.s32 	%p14, %r13, 0;
	@%p14 bra 	$L__BB1_37;
	add.s32 	%r151, %r184, %r53;
	shl.b32 	%r152, %r151, 2;
	add.s32 	%r183, %r64, %r152;
	mad.lo.s32 	%r154, %r184, %r49, %r5;
	shl.b32 	%r155, %r154, 2;
	add.s32 	%r182, %r64, %r155;
	shl.b32 	%r36, %r49, 2;
	neg.s32 	%r181, %r13;
$L__BB1_31:
	.pragma "nounroll";
	setp.lt.s32 	%p15, %r6, %r51;
	bar.sync 	0;
	@%p15 bra 	$L__BB1_33;
	max.u32 	%r156, %r4, %r184;
	min.u32 	%r157, %r4, %r184;
	mad.lo.s32 	%r158, %r157, %r49, %r156;
	shl.b32 	%r159, %r158, 2;
	add.s32 	%r161, %r64, %r159;
	ld.shared.u8 	%r162, [%r161+1];
	ld.shared.u8 	%r163, [%r182];
	add.s32 	%r185, %r163, %r162;
	bra.uni 	$L__BB1_34;
$L__BB1_33:
	ld.shared.u8 	%r164, [%r183];
	max.u32 	%r165, %r184, %r5;
	min.u32 	%r166, %r184, %r5;
	mad.lo.s32 	%r167, %r166, %r49, %r165;
	shl.b32 	%r168, %r167, 2;
	add.s32 	%r170, %r64, %r168;
	ld.shared.u8 	%r171, [%r170+1];
	add.s32 	%r185, %r171, %r164;
$L__BB1_34:
	bar.sync 	0;
	ld.shared.u8 	%rs14, [%r11];
	cvt.u32.u16 	%r172, %rs14;
	and.b32  	%r173, %r172, 255;
	setp.ge.u32 	%p16, %r185, %r173;
	@%p16 bra 	$L__BB1_36;
	cvt.u16.u32 	%rs14, %r185;
	st.shared.u8 	[%r11], %rs14;
$L__BB1_36:
	add.s32 	%r184, %r184, 1;
	add.s32 	%r183, %r183, 4;
	add.s32 	%r182, %r182, %r36;
	add.s32 	%r181, %r181, 1;
	setp.ne.s32 	%p17, %r181, 0;
	@%p17 bra 	$L__BB1_31;
$L__BB1_37:
	st.global.u8 	[%rd2], %rs14;
	ret;

}
	// .globl	_Z6gloyd3Phiiii
.visible .entry _Z6gloyd3Phiiii(
	.param .u64 .ptr .align 1 _Z6gloyd3Phiiii_param_0,
	.param .u32 _Z6gloyd3Phiiii_param_1,
	.param .u32 _Z6gloyd3Phiiii_param_2,
	.param .u32 _Z6gloyd3Phiiii_param_3,
	.param .u32 _Z6gloyd3Phiiii_param_4
)
{
	.reg .pred 	%p<40>;
	.reg .b16 	%rs<33>;
	.reg .b32 	%r<132>;
	.reg .b64 	%rd<9>;

	ld.param.u64 	%rd3, [_Z6gloyd3Phiiii_param_0];
	ld.param.u32 	%r26, [_Z6gloyd3Phiiii_param_2];
	ld.param.u32 	%r27, [_Z6gloyd3Phiiii_param_3];
	ld.param.u32 	%r28, [_Z6gloyd3Phiiii_param_4];
	cvta.to.global.u64 	%rd1, %rd3;
	mov.u32 	%r29, %ctaid.x;
	div.u32 	%r1, %r29, %r27;
	mul.lo.s32 	%r30, %r1, %r27;
	sub.s32 	%r2, %r29, %r30;
	setp.gt.u32 	%p1, %r1, %r2;
	setp.eq.s32 	%p2, %r1, %r28;
	setp.eq.s32 	%p3, %r2, %r28;
	or.pred  	%p4, %p2, %p3;
	or.pred  	%p5, %p4, %p1;
	@%p5 bra 	$L__BB2_41;
	mov.u32 	%r31, %tid.x;
	max.u32 	%r32, %r1, %r28;
	min.u32 	%r33, %r1, %r28;
	mul.lo.s32 	%r3, %r27, %r26;
	mad.lo.s32 	%r34, %r3, %r33, %r32;
	max.u32 	%r35, %r28, %r2;
	min.u32 	%r36, %r28, %r2;
	mad.lo.s32 	%r37, %r3, %r36, %r35;
	mad.lo.s32 	%r38, %r3, %r1, %r2;
	div.s32 	%r4, %r31, %r26;
	mul.lo.s32 	%r39, %r4, %r26;
	sub.s32 	%r5, %r31, %r39;
	mul.lo.s32 	%r40, %r3, %r4;
	mad.lo.s32 	%r41, %r38, %r26, %r5;
	add.s32 	%r42, %r41, %r40;
	div.s32 	%r43, %r42, %r27;
	div.s32 	%r6, %r43, %r26;
	rem.s32 	%r7, %r42, %r3;
	mad.lo.s32 	%r44, %r34, %r26, %r5;
	add.s32 	%r8, %r44, %r40;
	div.s32 	%r9, %r8, %r27;
	mad.lo.s32 	%r45, %r37, %r26, %r5;
	add.s32 	%r10, %r45, %r40;
	div.s32 	%r11, %r10, %r27;
	setp.ge.s32 	%p6, %r6, %r7;
	cvt.s64.s32 	%rd4, %r42;
	add.s64 	%rd2, %rd1, %rd4;
	shl.b32 	%r46, %r31, 2;
	mov.u32 	%r47, sdata;
	add.s32 	%r12, %r47, %r46;
	@%p6 bra 	$L__BB2_3;
	ld.global.u8 	%rs14, [%rd2];
	st.shared.u8 	[%r12], %rs14;
$L__BB2_3:
	rem.s32 	%r48, %r8, %r3;
	div.s32 	%r49, %r9, %r26;
	setp.ge.s32 	%p7, %r49, %r48;
	@%p7 bra 	$L__BB2_5;
	cvt.s64.s32 	%rd5, %r8;
	add.s64 	%rd6, %rd1, %rd5;
	ld.global.u8 	%rs15, [%rd6];
	st.shared.u8 	[%r12+1], %rs15;
$L__BB2_5:
	rem.s32 	%r50, %r10, %r3;
	div.s32 	%r51, %r11, %r26;
	setp.ge.s32 	%p8, %r51, %r50;
	@%p8 bra 	$L__BB2_7;
	cvt.s64.s32 	%rd7, %r10;
	add.s64 	%rd8, %rd1, %rd7;
	ld.global.u8 	%rs16, [%rd8];
	st.shared.u8 	[%r12+2], %rs16;
$L__BB2_7:
	setp.lt.s32 	%p9, %r26, 1;
	@%p9 bra 	$L__BB2_39;
	and.b32  	%r13, %r26, 3;
	setp.lt.u32 	%p10, %r26, 4;
	mov.b32 	%r131, 0;
	@%p10 bra 	$L__BB2_31;
	and.b32  	%r131, %r26, 2147483644;
	neg.s32 	%r128, %r131;
	mov.b32 	%r127, 1;
$L__BB2_10:
	setp.ge.s32 	%p11, %r6, %r7;
	bar.sync 	0;
	@%p11 bra 	$L__BB2_12;
	add.s32 	%r54, %r127, -1;
	setp.gt.s32 	%p12, %r28, %r2;
	setp.gt.s32 	%p13, %r1, %r28;
	selp.b32 	%r55, %r4, %r54, %p13;
	selp.b32 	%r56, %r54, %r4, %p13;
	mad.lo.s32 	%r57, %r56, %r26, %r55;
	shl.b32 	%r58, %r57, 2;
	add.s32 	%r60, %r47, %r58;
	ld.shared.u8 	%r61, [%r60+1];
	selp.b32 	%r62, %r54, %r5, %p12;
	selp.b32 	%r63, %r5, %r54, %p12;
	mad.lo.s32 	%r64, %r63, %r26, %r62;
	shl.b32 	%r65, %r64, 2;
	add.s32 	%r66, %r47, %r65;
	ld.shared.u8 	%r67, [%r66+2];
	add.s32 	%r68, %r67, %r61;
	cvt.u16.u32 	%rs30, %r68;
$L__BB2_12:
	setp.ge.s32 	%p14, %r6, %r7;
	bar.sync 	0;
	@%p14 bra 	$L__BB2_15;
	ld.shared.u8 	%rs19, [%r12];
	setp.ge.u16 	%p15, %rs30, %rs19;
	@%p15 bra 	$L__BB2_15;
	st.shared.u8 	[%r12], %rs30;
$L__BB2_15:
	setp.ge.s32 	%p16, %r6, %r7;
	bar.sync 	0;
	@%p16 bra 	$L__BB2_17;
	setp.gt.s32 	%p17, %r28, %r2;
	setp.gt.s32 	%p18, %r1, %r28;
	selp.b32 	%r69, %r4, %r127, %p18;
	selp.b32 	%r70, %r127, %r4, %p18;
	mad.lo.s32 	%r71, %r70, %r26, %r69;
	shl.b32 	%r72, %r71, 2;
	add.s32 	%r74, %r47, %r72;
	ld.shared.u8 	%r75, [%r74+1];
	selp.b32 	%r76, %r127, %r5, %p17;
	selp.b32 	%r77, %r5, %r127, %p17;
	mad.lo.s32 	%r78, %r77, %r26, %r76;
	shl.b32 	%r79, %r78, 2;
	add.s32 	%r80, %r47, %r79;
	ld.shared.u8 	%r81, [%r80+2];
	add.s32 	%r82, %r81, %r75;
	cvt.u16.u32 	%rs30, %r82;
$L__BB2_17:
	setp.ge.s32 	%p19, %r6, %r7;
	bar.sync 	0;
	@%p19 bra 	$L__BB2_20;
	ld.shared.u8 	%rs20, [%r12];
	setp.ge.u16 	%p20, %rs30, %rs20;
	@%p20 bra 	$L__BB2_20;
	st.shared.u8 	[%r12], %rs30;
$L__BB2_20:
	setp.ge.s32 	%p21, %r6, %r7;
	bar.sync 	0;
	@%p21 bra 	$L__BB2_22;
	setp.gt.s32 	%p22, %r28, %r2;
	setp.gt.s32 	%p23, %r1, %r28;
	add.s32 	%r83, %r127, 1;
	selp.b32 	%r84, %r4, %r83, %p23;
	selp.b32 	%r85, %r83, %r4, %p23;
	mad.lo.s32 	%r86, %r85, %r26, %r84;
	shl.b32 	%r87, %r86, 2;
	add.s32 	%r89, %r47, %r87;
	ld.shared.u8 	%r90, [%r89+1];
	selp.b32 	%r91, %r83, %r5, %p22;
	selp.b32 	%r92, %r5, %r83, %p22;
	mad.lo.s32 	%r93, %r92, %r26, %r91;
	shl.b32 	%r94, %r93, 2;
	add.s32 	%r95, %r47, %r94;
	ld.shared.u8 	%r96, [%r95+2];
	add.s32 	%r97, %r96, %r90;
	cvt.u16.u32 	%rs30, %r97;
$L__BB2_22:
	setp.ge.s32 	%p24, %r6, %r7;
	bar.sync 	0;
	@%p24 bra 	$L__BB2_25;
	ld.shared.u8 	%rs21, [%r12];
	setp.ge.u16 	%p25, %rs30, %rs21;
	@%p25 bra 	$L__BB2_25;
	st.shared.u8 	[%r12], %rs30;
$L__BB2_25:
	setp.ge.s32 	%p26, %r6, %r7;
	bar.sync 	0;
	@%p26 bra 	$L__BB2_27;
	setp.gt.s32 	%p27, %r28, %r2;
	setp.gt.s32 	%p28, %r1, %r28;
	add.s32 	%r98, %r127, 2;
	selp.b32 	%r99, %r4, %r98, %p28;
	selp.b32 	%r100, %r98, %r4, %p28;
	mad.lo.s32 	%r101, %r100, %r26, %r99;
	shl.b32 	%r102, %r101, 2;
	add.s32 	%r104, %r47, %r102;
	ld.shared.u8 	%r105, [%r104+1];
	selp.b32 	%r106, %r98, %r5, %p27;
	selp.b32 	%r107, %r5, %r98, %p27;
	mad.lo.s32 	%r108, %r107, %r26, %r106;
	shl.b32 	%r109, %r108, 2;
	add.s32 	%r110, %r47, %r109;
	ld.shared.u8 	%r111, [%r110+2];
	add.s32 	%r112, %r111, %r105;
	cvt.u16.u32 	%rs30, %r112;
$L__BB2_27:
	setp.ge.s32 	%p29, %r6, %r7;
	bar.sync 	0;
	@%p29 bra 	$L__BB2_30;
	ld.shared.u8 	%rs22, [%r12];
	setp.ge.u16 	%p30, %rs30, %rs22;
	@%p30 bra 	$L__BB2_30;
	st.shared.u8 	[%r12], %rs30;
$L__BB2_30:
	add.s32 	%r128, %r128, 4;
	add.s32 	%r127, %r127, 4;
	setp.ne.s32 	%p31, %r128, 0;
	@%p31 bra 	$L__BB2_10;
$L__BB2_31:
	setp.eq.s32 	%p32, %r13, 0;
	@%p32 bra 	$L__BB2_39;
	neg.s32 	%r130, %r13;
$L__BB2_33:
	.pragma "nounroll";
	setp.ge.s32 	%p33, %r6, %r7;
	bar.sync 	0;
	@%p33 bra 	$L__BB2_35;
	setp.gt.s32 	%p34, %r28, %r2;
	setp.gt.s32 	%p35, %r1, %r28;
	selp.b32 	%r113, %r4, %r131, %p35;
	selp.b32 	%r114, %r131, %r4, %p35;
	mad.lo.s32 	%r115, %r114, %r26, %r113;
	shl.b32 	%r116, %r115, 2;
	add.s32 	%r118, %r47, %r116;
	ld.shared.u8 	%r119, [%r118+1];
	selp.b32 	%r120, %r131, %r5, %p34;
	selp.b32 	%r121, %r5, %r131, %p34;
	mad.lo.s32 	%r122, %r121, %r26, %r120;
	shl.b32 	%r123, %r122, 2;
	add.s32 	%r124, %r47, %r123;
	ld.shared.u8 	%r125, [%r124+2];
	add.s32 	%r126, %r125, %r119;
	cvt.u16.u32 	%rs30, %r126;
$L__BB2_35:
	setp.ge.s32 	%p36, %r6, %r7;
	bar.sync 	0;
	@%p36 bra 	$L__BB2_38;
	ld.shared.u8 	%rs23, [%r12];
	setp.ge.u16 	%p37, %rs30, %rs23;
	@%p37 bra 	$L__BB2_38;
	st.shared.u8 	[%r12], %rs30;
$L__BB2_38:
	add.s32 	%r131, %r131, 1;
	add.s32 	%r130, %r130, 1;
	setp.ne.s32 	%p38, %r130, 0;
	@%p38 bra 	$L__BB2_33;
$L__BB2_39:
	setp.ge.s32 	%p39, %r6, %r7;
	@%p39 bra 	$L__BB2_41;
	ld.shared.u8 	%rs24, [%r12];
	st.global.u8 	[%rd2], %rs24;
$L__BB2_41:
	ret;

}


// ===== COMPILED SASS (sm_100) =====

	.target	sm_100

	.elftype	@"ET_EXEC"


//--------------------- .note.nv.tkinfo           --------------------------
	.section	.note.nv.tkinfo,"",@"SHT_NOTE"
	.sectionflags	@"SHF_NOTE_NV_TKINFO"
	.tkinfo
        /*0018*/ 	.word	0x00000002
        /*0030*/ 	.string	""
        /*0030*/ 	.string	"ptxas"
        /*0030*/ 	.string	"Cuda compilation tools, release 13.0, V13.0.88"
        /*0030*/ 	.string	"Build cuda_13.0.r13.0/compiler.36424714_0"
        /*0030*/ 	.string	"-arch sm_100 -m 64 "



//--------------------- .note.nv.cuinfo           --------------------------
	.section	.note.nv.cuinfo,"",@"SHT_NOTE"
	.sectionflags	@"SHF_NOTE_NV_CUINFO"
        /*0018*/ 	.short	0x0002
        /*001a*/ 	.short	0x0064
        /*001c*/ 	.short	0x0082
	.zero		2


//--------------------- .nv.info                  --------------------------
	.section	.nv.info,"",@"SHT_CUDA_INFO"
	.align	4


	//----- nvinfo : EIATTR_REGCOUNT
	.align		4
        /*0000*/ 	.byte	0x04, 0x2f
        /*0002*/ 	.short	(.L_1 - .L_0)
	.align		4
.L_0:
        /*0004*/ 	.word	index@(_Z6gloyd1Phiiii)
        /*0008*/ 	.word	0x00000014


	//----- nvinfo : EIATTR_FRAME_SIZE
	.align		4
.L_1:
        /*000c*/ 	.byte	0x04, 0x11
        /*000e*/ 	.short	(.L_3 - .L_2)
	.align		4
.L_2:
        /*0010*/ 	.word	index@(_Z6gloyd1Phiiii)
        /*0014*/ 	.word	0x00000000


	//----- nvinfo : EIATTR_REGCOUNT
	.align		4
.L_3:
        /*0018*/ 	.byte	0x04, 0x2f
        /*001a*/ 	.short	(.L_5 - .L_4)
	.align		4
.L_4:
        /*001c*/ 	.word	index@(_Z6gloyd2Phiiii)
        /*0020*/ 	.word	0x00000017


	//----- nvinfo : EIATTR_FRAME_SIZE
	.align		4
.L_5:
        /*0024*/ 	.byte	0x04, 0x11
        /*0026*/ 	.short	(.L_7 - .L_6)
	.align		4
.L_6:
        /*0028*/ 	.word	index@(_Z6gloyd2Phiiii)
        /*002c*/ 	.word	0x00000000


	//----- nvinfo : EIATTR_REGCOUNT
	.align		4
.L_7:
        /*0030*/ 	.byte	0x04, 0x2f
        /*0032*/ 	.short	(.L_9 - .L_8)
	.align		4
.L_8:
        /*0034*/ 	.word	index@(_Z6gloyd3Phiiii)
        /*0038*/ 	.word	0x0000001f


	//----- nvinfo : EIATTR_FRAME_SIZE
	.align		4
.L_9:
        /*003c*/ 	.byte	0x04, 0x11
        /*003e*/ 	.short	(.L_11 - .L_10)
	.align		4
.L_10:
        /*0040*/ 	.word	index@(_Z6gloyd3Phiiii)
        /*0044*/ 	.word	0x00000000


	//----- nvinfo : EIATTR_MIN_STACK_SIZE
	.align		4
.L_11:
        /*0048*/ 	.byte	0x04, 0x12
        /*004a*/ 	.short	(.L_13 - .L_12)
	.align		4
.L_12:
        /*004c*/ 	.word	index@(_Z6gloyd3Phiiii)
        /*0050*/ 	.word	0x00000000


	//----- nvinfo : EIATTR_MIN_STACK_SIZE
	.align		4
.L_13:
        /*0054*/ 	.byte	0x04, 0x12
        /*0056*/ 	.short	(.L_15 - .L_14)
	.align		4
.L_14:
        /*0058*/ 	.word	index@(_Z6gloyd2Phiiii)
        /*005c*/ 	.word	0x00000000


	//----- nvinfo : EIATTR_MIN_STACK_SIZE
	.align		4
.L_15:
        /*0060*/ 	.byte	0x04, 0x12
        /*0062*/ 	.short	(.L_17 - .L_16)
	.align		4
.L_16:
        /*0064*/ 	.word	index@(_Z6gloyd1Phiiii)
        /*0068*/ 	.word	0x00000000
.L_17:


//--------------------- .nv.compat                --------------------------
	.section	.nv.compat,"",@"SHT_CUDA_COMPAT_INFO"
	.align	4
        /*0000*/ 	.byte	0x02, 0x09, 0x00, 0x00, 0x02, 0x02, 0x01, 0x00, 0x02, 0x05, 0x05, 0x00, 0x03, 0x07, 0x01, 0x01
        /*0010*/ 	.byte	0x02, 0x03, 0x00, 0x00, 0x02, 0x06, 0x01, 0x00, 0x04, 0x0b, 0x08, 0x00, 0x09, 0x00, 0x00, 0x00
        /*0020*/ 	.byte	0x00, 0x00, 0x00, 0x00


//--------------------- .nv.info._Z6gloyd3Phiiii  --------------------------
	.section	.nv.info._Z6gloyd3Phiiii,"",@"SHT_CUDA_INFO"
	.sectionflags	@""
	.align	4


	//----- nvinfo : EIATTR_CUDA_API_VERSION
	.align		4
        /*0000*/ 	.byte	0x04, 0x37
        /*0002*/ 	.short	(.L_19 - .L_18)
.L_18:
        /*0004*/ 	.word	0x00000082


	//----- nvinfo : EIATTR_KPARAM_INFO
	.align		4
.L_19:
        /*0008*/ 	.byte	0x04, 0x17
        /*000a*/ 	.short	(.L_21 - .L_20)
.L_20:
        /*000c*/ 	.word	0x00000000
        /*0010*/ 	.short	0x0004
        /*0012*/ 	.short	0x0014
        /*0014*/ 	.byte	0x00, 0xf0, 0x11, 0x00


	//----- nvinfo : EIATTR_KPARAM_INFO
	.align		4
.L_21:
        /*0018*/ 	.byte	0x04, 0x17
        /*001a*/ 	.short	(.L_23 - .L_22)
.L_22:
        /*001c*/ 	.word	0x00000000
        /*0020*/ 	.short	0x0003
        /*0022*/ 	.short	0x0010
        /*0024*/ 	.byte	0x00, 0xf0, 0x11, 0x00


	//----- nvinfo : EIATTR_KPARAM_INFO
	.align		4
.L_23:
        /*0028*/ 	.byte	0x04, 0x17
        /*002a*/ 	.short	(.L_25 - .L_24)
.L_24:
        /*002c*/ 	.word	0x00000000
        /*0030*/ 	.short	0x0002
        /*0032*/ 	.short	0x000c
        /*0034*/ 	.byte	0x00, 0xf0, 0x11, 0x00


	//----- nvinfo : EIATTR_KPARAM_INFO
	.align		4
.L_25:
        /*0038*/ 	.byte	0x04, 0x17
        /*003a*/ 	.short	(.L_27 - .L_26)
.L_26:
        /*003c*/ 	.word	0x00000000
        /*0040*/ 	.short	0x0001
        /*0042*/ 	.short	0x0008
        /*0044*/ 	.byte	0x00, 0xf0, 0x11, 0x00


	//----- nvinfo : EIATTR_KPARAM_INFO
	.align		4
.L_27:
        /*0048*/ 	.byte	0x04, 0x17
        /*004a*/ 	.short	(.L_29 - .L_28)
.L_28:
        /*004c*/ 	.word	0x00000000
        /*0050*/ 	.short	0x0000
        /*0052*/ 	.short	0x0000
        /*0054*/ 	.byte	0x00, 0xf5, 0x21, 0x00


	//----- nvinfo : EIATTR_SPARSE_MMA_MASK
	.align		4
.L_29:
        /*0058*/ 	.byte	0x03, 0x50
        /*005a*/ 	.short	0x0000


	//----- nvinfo : EIATTR_MAXREG_COUNT
	.align		4
        /*005c*/ 	.byte	0x03, 0x1b
        /*005e*/ 	.short	0x00ff


	//----- nvinfo : EIATTR_NUM_BARRIERS
	.align		4
        /*0060*/ 	.byte	0x02, 0x4c
        /*0062*/ 	.byte	0x01
	.zero		1


	//----- nvinfo : EIATTR_MERCURY_ISA_VERSION
	.align		4
        /*0064*/ 	.byte	0x03, 0x5f
        /*0066*/ 	.short	0x0101


	//----- nvinfo : EIATTR_VRC_CTA_INIT_COUNT
	.align		4
        /*0068*/ 	.byte	0x02, 0x4a
	.zero		1
	.zero		1


	//----- nvinfo : EIATTR_EXIT_INSTR_OFFSETS
	.align		4
        /*006c*/ 	.byte	0x04, 0x1c
        /*006e*/ 	.short	(.L_31 - .L_30)


	//   ....[0]....
.L_30:
        /*0070*/ 	.word	0x000001b0


	//   ....[1]....
        /*0074*/ 	.word	0x00001820


	//   ....[2]....
        /*0078*/ 	.word	0x00001850


	//----- nvinfo : EIATTR_CRS_STACK_SIZE
	.align		4
.L_31:
        /*007c*/ 	.byte	0x04, 0x1e
        /*007e*/ 	.short	(.L_33 - .L_32)
.L_32:
        /*0080*/ 	.word	0x00000000


	//----- nvinfo : EIATTR_CBANK_PARAM_SIZE
	.align		4
.L_33:
        /*0084*/ 	.byte	0x03, 0x19
        /*0086*/ 	.short	0x0018


	//----- nvinfo : EIATTR_PARAM_CBANK
	.align		4
        /*0088*/ 	.byte	0x04, 0x0a
        /*008a*/ 	.short	(.L_35 - .L_34)
	.align		4
.L_34:
        /*008c*/ 	.word	index@(.nv.constant0._Z6gloyd3Phiiii)
        /*0090*/ 	.short	0x0380
        /*0092*/ 	.short	0x0018


	//----- nvinfo : EIATTR_SW_WAR
	.align		4
.L_35:
        /*0094*/ 	.byte	0x04, 0x36
        /*0096*/ 	.short	(.L_37 - .L_36)
.L_36:
        /*0098*/ 	.word	0x00000008
.L_37:


//--------------------- .nv.info._Z6gloyd2Phiiii  --------------------------
	.section	.nv.info._Z6gloyd2Phiiii,"",@"SHT_CUDA_INFO"
	.sectionflags	@""
	.align	4


	//----- nvinfo : EIATTR_CUDA_API_VERSION
	.align		4
        /*0000*/ 	.byte	0x04, 0x37
        /*0002*/ 	.short	(.L_39 - .L_38)
.L_38:
        /*0004*/ 	.word	0x00000082


	//----- nvinfo : EIATTR_KPARAM_INFO
	.align		4
.L_39:
        /*0008*/ 	.byte	0x04, 0x17
        /*000a*/ 	.short	(.L_41 - .L_40)
.L_40:
        /*000c*/ 	.word	0x00000000
        /*0010*/ 	.short	0x0004
        /*0012*/ 	.short	0x0014
        /*0014*/ 	.byte	0x00, 0xf0, 0x11, 0x00


	//----- nvinfo : EIATTR_KPARAM_INFO
	.align		4
.L_41:
        /*0018*/ 	.byte	0x04, 0x17
        /*001a*/ 	.short	(.L_43 - .L_42)
.L_42:
        /*001c*/ 	.word	0x00000000
        /*0020*/ 	.short	0x0003
        /*0022*/ 	.short	0x0010
        /*0024*/ 	.byte	0x00, 0xf0, 0x11, 0x00


	//----- nvinfo : EIATTR_KPARAM_INFO
	.align		4
.L_43:
        /*0028*/ 	.byte	0x04, 0x17
        /*002a*/ 	.short	(.L_45 - .L_44)
.L_44:
        /*002c*/ 	.word	0x00000000
        /*0030*/ 	.short	0x0002
        /*0032*/ 	.short	0x000c
        /*0034*/ 	.byte	0x00, 0xf0, 0x11, 0x00


	//----- nvinfo : EIATTR_KPARAM_INFO
	.align		4
.L_45:
        /*0038*/ 	.byte	0x04, 0x17
        /*003a*/ 	.short	(.L_47 - .L_46)
.L_46:
        /*003c*/ 	.word	0x00000000
        /*0040*/ 	.short	0x0001
        /*0042*/ 	.short	0x0008
        /*0044*/ 	.byte	0x00, 0xf0, 0x11, 0x00


	//----- nvinfo : EIATTR_KPARAM_INFO
	.align		4
.L_47:
        /*0048*/ 	.byte	0x04, 0x17
        /*004a*/ 	.short	(.L_49 - .L_48)
.L_48:
        /*004c*/ 	.word	0x00000000
        /*0050*/ 	.short	0x0000
        /*0052*/ 	.short	0x0000
        /*0054*/ 	.byte	0x00, 0xf5, 0x21, 0x00


	//----- nvinfo : EIATTR_SPARSE_MMA_MASK
	.align		4
.L_49:
        /*0058*/ 	.byte	0x03, 0x50
        /*005a*/ 	.short	0x0000


	//----- nvinfo : EIATTR_MAXREG_COUNT
	.align		4
        /*005c*/ 	.byte	0x03, 0x1b
        /*005e*/ 	.short	0x00ff


	//----- nvinfo : EIATTR_NUM_BARRIERS
	.align		4
        /*0060*/ 	.byte	0x02, 0x4c
        /*0062*/ 	.byte	0x01
	.zero		1


	//----- nvinfo : EIATTR_MERCURY_ISA_VERSION
	.align		4
        /*0064*/ 	.byte	0x03, 0x5f
        /*0066*/ 	.short	0x0101


	//----- nvinfo : EIATTR_VRC_CTA_INIT_COUNT
	.align		4
        /*0068*/ 	.byte	0x02, 0x4a
	.zero		1
	.zero		1


	//----- nvinfo : EIATTR_EXIT_INSTR_OFFSETS
	.align		4
        /*006c*/ 	.byte	0x04, 0x1c
        /*006e*/ 	.short	(.L_51 - .L_50)


	//   ....[0]....
.L_50:
        /*0070*/ 	.word	0x00001150


	//----- nvinfo : EIATTR_CBANK_PARAM_SIZE
	.align		4
.L_51:
        /*0074*/ 	.byte	0x03, 0x19
        /*0076*/ 	.short	0x0018


	//----- nvinfo : EIATTR_PARAM_CBANK
	.align		4
        /*0078*/ 	.byte	0x04, 0x0a
        /*007a*/ 	.short	(.L_53 - .L_52)
	.align		4
.L_52:
        /*007c*/ 	.word	index@(.nv.constant0._Z6gloyd2Phiiii)
        /*0080*/ 	.short	0x0380
        /*0082*/ 	.short	0x0018


	//----- nvinfo : EIATTR_SW_WAR
	.align		4
.L_53:
        /*0084*/ 	.byte	0x04, 0x36
        /*0086*/ 	.short	(.L_55 - .L_54)
.L_54:
        /*0088*/ 	.word	0x00000008
.L_55:


//--------------------- .nv.info._Z6gloyd1Phiiii  --------------------------
	.section	.nv.info._Z6gloyd1Phiiii,"",@"SHT_CUDA_INFO"
	.sectionflags	@""
	.align	4


	//----- nvinfo : EIATTR_CUDA_API_VERSION
	.align		4
        /*0000*/ 	.byte	0x04, 0x37
        /*0002*/ 	.short	(.L_57 - .L_56)
.L_56:
        /*0004*/ 	.word	0x00000082


	//----- nvinfo : EIATTR_KPARAM_INFO
	.align		4
.L_57:
        /*0008*/ 	.byte	0x04, 0x17
        /*000a*/ 	.short	(.L_59 - .L_58)
.L_58:
        /*000c*/ 	.word	0x00000000
        /*0010*/ 	.short	0x0004
        /*0012*/ 	.short	0x0014
        /*0014*/ 	.byte	0x00, 0xf0, 0x11, 0x00


	//----- nvinfo : EIATTR_KPARAM_INFO
	.align		4
.L_59:
        /*0018*/ 	.byte	0x04, 0x17
        /*001a*/ 	.short	(.L_61 - .L_60)
.L_60:
        /*001c*/ 	.word	0x00000000
        /*0020*/ 	.short	0x0003
        /*0022*/ 	.short	0x0010
        /*0024*/ 	.byte	0x00, 0xf0, 0x11, 0x00


	//----- nvinfo : EIATTR_KPARAM_INFO
	.align		4
.L_61:
        /*0028*/ 	.byte	0x04, 0x17
        /*002a*/ 	.short	(.L_63 - .L_62)
.L_62:
        /*002c*/ 	.word	0x00000000
        /*0030*/ 	.short	0x0002
        /*0032*/ 	.short	0x000c
        /*0034*/ 	.byte	0x00, 0xf0, 0x11, 0x00


	//----- nvinfo : EIATTR_KPARAM_INFO
	.align		4
.L_63:
        /*0038*/ 	.byte	0x04, 0x17
        /*003a*/ 	.short	(.L_65 - .L_64)
.L_64:
        /*003c*/ 	.word	0x00000000
        /*0040*/ 	.short	0x0001
        /*0042*/ 	.short	0x0008
        /*0044*/ 	.byte	0x00, 0xf0, 0x11, 0x00


	//----- nvinfo : EIATTR_KPARAM_INFO
	.align		4
.L_65:
        /*0048*/ 	.byte	0x04, 0x17
        /*004a*/ 	.short	(.L_67 - .L_66)
.L_66:
        /*004c*/ 	.word	0x00000000
        /*0050*/ 	.short	0x0000
        /*0052*/ 	.short	0x0000
        /*0054*/ 	.byte	0x00, 0xf5, 0x21, 0x00


	//----- nvinfo : EIATTR_SPARSE_MMA_MASK
	.align		4
.L_67:
        /*0058*/ 	.byte	0x03, 0x50
        /*005a*/ 	.short	0x0000


	//----- nvinfo : EIATTR_MAXREG_COUNT
	.align		4
        /*005c*/ 	.byte	0x03, 0x1b
        /*005e*/ 	.short	0x00ff


	//----- nvinfo : EIATTR_NUM_BARRIERS
	.align		4
        /*0060*/ 	.byte	0x02, 0x4c
        /*0062*/ 	.byte	0x01
	.zero		1


	//----- nvinfo : EIATTR_MERCURY_ISA_VERSION
	.align		4
        /*0064*/ 	.byte	0x03, 0x5f
        /*0066*/ 	.short	0x0101


	//----- nvinfo : EIATTR_VRC_CTA_INIT_COUNT
	.align		4
        /*0068*/ 	.byte	0x02, 0x4a
	.zero		1
	.zero		1


	//----- nvinfo : EIATTR_EXIT_INSTR_OFFSETS
	.align		4
        /*006c*/ 	.byte	0x04, 0x1c
        /*006e*/ 	.short	(.L_69 - .L_68)


	//   ....[0]....
.L_68:
        /*0070*/ 	.word	0x00000fb0


	//   ....[1]....
        /*0074*/ 	.word	0x00000fe0


	//----- nvinfo : EIATTR_CRS_STACK_SIZE
	.align		4
.L_69:
        /*0078*/ 	.byte	0x04, 0x1e
        /*007a*/ 	.short	(.L_71 - .L_70)
.L_70:
        /*007c*/ 	.word	0x00000000


	//----- nvinfo : EIATTR_CBANK_PARAM_SIZE
	.align		4
.L_71:
        /*0080*/ 	.byte	0x03, 0x19
        /*0082*/ 	.short	0x0018


	//----- nvinfo : EIATTR_PARAM_CBANK
	.align		4
        /*0084*/ 	.byte	0x04, 0x0a
        /*0086*/ 	.short	(.L_73 - .L_72)
	.align		4
.L_72:
        /*0088*/ 	.word	index@(.nv.constant0._Z6gloyd1Phiiii)
        /*008c*/ 	.short	0x0380
        /*008e*/ 	.short	0x0018


	//----- nvinfo : EIATTR_SW_WAR
	.align		4
.L_73:
        /*0090*/ 	.byte	0x04, 0x36
        /*0092*/ 	.short	(.L_75 - .L_74)
.L_74:
        /*0094*/ 	.word	0x00000008
.L_75:


//--------------------- .nv.callgraph             --------------------------
	.section	.nv.callgraph,"",@"SHT_CUDA_CALLGRAPH"
	.align	4
	.sectionentsize	8
	.align		4
        /*0000*/ 	.word	0x00000000
	.align		4
        /*0004*/ 	.word	0xffffffff
	.align		4
        /*0008*/ 	.word	0x00000000
	.align		4
        /*000c*/ 	.word	0xfffffffe
	.align		4
        /*0010*/ 	.word	0x00000000
	.align		4
        /*0014*/ 	.word	0xfffffffd
	.align		4
        /*0018*/ 	.word	0x00000000
	.align		4
        /*001c*/ 	.word	0xfffffffc


//--------------------- .text._Z6gloyd3Phiiii     --------------------------
	.section	.text._Z6gloyd3Phiiii,"ax",@progbits
	.align	128
        .global         _Z6gloyd3Phiiii
        .type           _Z6gloyd3Phiiii,@function
        .size           _Z6gloyd3Phiiii,(.L_x_65 - _Z6gloyd3Phiiii)
        .other          _Z6gloyd3Phiiii,@"STO_CUDA_ENTRY STV_DEFAULT"
_Z6gloyd3Phiiii:
.text._Z6gloyd3Phiiii:
[----:B------:R-:W-:Y:S08]  /*0000*/  LDC R1, c[0x0][0x37c] ;  /* 0x0000df00ff017b82 */ /* 0x000ff00000000800 */
[----:B------:R-:W0:Y:S08]  /*0010*/  LDC.64 R2, c[0x0][0x390] ;  /* 0x0000e400ff027b82 */ /* 0x000e300000000a00 */
[----:B------:R-:W1:Y:S01]  /*0020*/  S2UR UR4, SR_CTAID.X ;  /* 0x00000000000479c3 */ /* 0x000e620000002500 */
[----:B0-----:R-:W0:Y:S01]  /*0030*/  I2F.U32.RP R0, R2 ;  /* 0x0000000200007306 */ /* 0x001e220000209000 */
[----:B------:R-:W-:-:S07]  /*0040*/  LOP3.LUT R21, RZ, R2, RZ, 0x33, !PT ;  /* 0x00000002ff157212 */ /* 0x000fce00078e33ff */
[----:B0-----:R-:W0:Y:S02]  /*0050*/  MUFU.RCP R0, R0 ;  /* 0x0000000000007308 */ /* 0x001e240000001000 */
[----:B0-----:R-:W-:-:S06]  /*0060*/  VIADD R4, R0, 0xffffffe ;  /* 0x0ffffffe00047836 */ /* 0x001fcc0000000000 */
[----:B------:R0:W2:Y:S02]  /*0070*/  F2I.FTZ.U32.TRUNC.NTZ R5, R4 ;  /* 0x0000000400057305 */ /* 0x0000a4000021f000 */
[----:B0-----:R-:W-:Y:S02]  /*0080*/  IMAD.MOV.U32 R4, RZ, RZ, RZ ;  /* 0x000000ffff047224 */ /* 0x001fe400078e00ff */
[----:B--2---:R-:W-:-:S04]  /*0090*/  IMAD.MOV R7, RZ, RZ, -R5 ;  /* 0x000000ffff077224 */ /* 0x004fc800078e0a05 */
[----:B------:R-:W-:-:S04]  /*00a0*/  IMAD R7, R7, R2, RZ ;  /* 0x0000000207077224 */ /* 0x000fc800078e02ff */
[----:B------:R-:W-:-:S06]  /*00b0*/  IMAD.HI.U32 R5, R5, R7, R4 ;  /* 0x0000000705057227 */ /* 0x000fcc00078e0004 */
[----:B-1----:R-:W-:-:S04]  /*00c0*/  IMAD.HI.U32 R10, R5, UR4, RZ ;  /* 0x00000004050a7c27 */ /* 0x002fc8000f8e00ff */
[----:B------:R-:W-:-:S04]  /*00d0*/  IMAD.MOV R5, RZ, RZ, -R10 ;  /* 0x000000ffff057224 */ /* 0x000fc800078e0a0a */
[----:B------:R-:W-:-:S05]  /*00e0*/  IMAD R5, R2, R5, UR4 ;  /* 0x0000000402057e24 */ /* 0x000fca000f8e0205 */
[----:B------:R-:W-:-:S13]  /*00f0*/  ISETP.GE.U32.AND P0, PT, R5, R2, PT ;  /* 0x000000020500720c */ /* 0x000fda0003f06070 */
[----:B------:R-:W-:Y:S02]  /*0100*/  @P0 IMAD.IADD R5, R5, 0x1, -R2 ;  /* 0x0000000105050824 */ /* 0x000fe400078e0a02 */
[----:B------:R-:W-:Y:S01]  /*0110*/  @P0 VIADD R10, R10, 0x1 ;  /* 0x000000010a0a0836 */ /* 0x000fe20000000000 */
[----:B------:R-:W-:Y:S02]  /*0120*/  ISETP.NE.U32.AND P0, PT, R2, RZ, PT ;  /* 0x000000ff0200720c */ /* 0x000fe40003f05070 */
[----:B------:R-:W-:-:S13]  /*0130*/  ISETP.GE.U32.AND P1, PT, R5, R2, PT ;  /* 0x000000020500720c */ /* 0x000fda0003f26070 */
[----:B------:R-:W-:-:S05]  /*0140*/  @P1 VIADD R10, R10, 0x1 ;  /* 0x000000010a0a1836 */ /* 0x000fca0000000000 */
[----:B------:R-:W-:-:S05]  /*0150*/  SEL R10, R21, R10, !P0 ;  /* 0x0000000a150a7207 */ /* 0x000fca0004000000 */
[----:B------:R-:W-:-:S04]  /*0160*/  IMAD.MOV R5, RZ, RZ, -R10 ;  /* 0x000000ffff057224 */ /* 0x000fc800078e0a0a */
[----:B------:R-:W-:-:S05]  /*0170*/  IMAD R8, R2, R5, UR4 ;  /* 0x0000000402087e24 */ /* 0x000fca000f8e0205 */
[----:B------:R-:W-:-:S04]  /*0180*/  ISETP.NE.AND P0, PT, R8, R3, PT ;  /* 0x000000030800720c */ /* 0x000fc80003f05270 */
[----:B------:R-:W-:-:S04]  /*0190*/  ISETP.EQ.OR P0, PT, R10, R3, !P0 ;  /* 0x000000030a00720c */ /* 0x000fc80004702670 */
[----:B------:R-:W-:-:S13]  /*01a0*/  ISETP.GT.U32.OR P0, PT, R10, R8, P0 ;  /* 0x000000080a00720c */ /* 0x000fda0000704470 */
[----:B------:R-:W-:Y:S05]  /*01b0*/  @P0 EXIT ;  /* 0x000000000000094d */ /* 0x000fea0003800000 */
[----:B------:R-:W0:Y:S01]  /*01c0*/  LDC R7, c[0x0][0x38c] ;  /* 0x0000e300ff077b82 */ /* 0x000e220000000800 */
[----:B------:R-:W1:Y:S01]  /*01d0*/  S2R R12, SR_TID.X ;  /* 0x00000000000c7919 */ /* 0x000e620000002100 */
[----:B------:R-:W-:Y:S01]  /*01e0*/  IMAD.MOV.U32 R14, RZ, RZ, RZ ;  /* 0x000000ffff0e7224 */ /* 0x000fe200078e00ff */
[----:B------:R-:W-:Y:S01]  /*01f0*/  IABS R23, R2 ;  /* 0x0000000200177213 */ /* 0x000fe20000000000 */
[----:B------:R-:W2:Y:S01]  /*0200*/  LDCU.64 UR4, c[0x0][0x380] ;  /* 0x00007000ff0477ac */ /* 0x000ea20008000a00 */
[----:B------:R-:W-:Y:S02]  /*0210*/  VIMNMX.U32 R16, PT, PT, R8, R3, !PT ;  /* 0x0000000308107248 */ /* 0x000fe40007fe0000 */
[----:B------:R-:W3:Y:S01]  /*0220*/  I2F.RP R6, R23 ;  /* 0x0000001700067306 */ /* 0x000ee20000209400 */
[----:B------:R-:W4:Y:S07]  /*0230*/  LDCU.64 UR6, c[0x0][0x358] ;  /* 0x00006b00ff0677ac */ /* 0x000f2e0008000a00 */
[----:B---3--:R-:W-:Y:S01]  /*0240*/  MUFU.RCP R6, R6 ;  /* 0x0000000600067308 */ /* 0x008fe20000001000 */
[-C--:B0-----:R-:W-:Y:S01]  /*0250*/  IABS R13, R7.reuse ;  /* 0x00000007000d7213 */ /* 0x081fe20000000000 */
[----:B------:R-:W-:Y:S01]  /*0260*/  IMAD R17, R2, R7, RZ ;  /* 0x0000000702117224 */ /* 0x000fe200078e02ff */
[----:B------:R-:W-:-:S05]  /*0270*/  ISETP.NE.AND P2, PT, R7, RZ, PT ;  /* 0x000000ff0700720c */ /* 0x000fca0003f45270 */
[----:B------:R-:W0:Y:S08]  /*0280*/  I2F.RP R0, R13 ;  /* 0x0000000d00007306 */ /* 0x000e300000209400 */
[----:B0-----:R-:W0:Y:S02]  /*0290*/  MUFU.RCP R0, R0 ;  /* 0x0000000000007308 */ /* 0x001e240000001000 */
[----:B0-----:R-:W-:-:S06]  /*02a0*/  VIADD R15, R0, 0xffffffe ;  /* 0x0ffffffe000f7836 */ /* 0x001fcc0000000000 */
[----:B------:R-:W0:Y:S02]  /*02b0*/  F2I.FTZ.U32.TRUNC.NTZ R15, R15 ;  /* 0x0000000f000f7305 */ /* 0x000e24000021f000 */
[----:B0-----:R-:W-:-:S04]  /*02c0*/  IMAD.MOV R4, RZ, RZ, -R15 ;  /* 0x000000ffff047224 */ /* 0x001fc800078e0a0f */
[----:B------:R-:W-:Y:S01]  /*02d0*/  IMAD R5, R4, R13, RZ ;  /* 0x0000000d04057224 */ /* 0x000fe200078e02ff */
[----:B-1----:R-:W-:-:S03]  /*02e0*/  IABS R4, R12 ;  /* 0x0000000c00047213 */ /* 0x002fc60000000000 */
[----:B------:R-:W-:Y:S01]  /*02f0*/  IMAD.HI.U32 R14, R15, R5, R14 ;  /* 0x000000050f0e7227 */ /* 0x000fe200078e000e */
[----:B------:R-:W-:-:S05]  /*0300*/  LOP3.LUT R15, RZ, R7, RZ, 0x33, !PT ;  /* 0x00000007ff0f7212 */ /* 0x000fca00078e33ff */
[----:B------:R-:W-:-:S04]  /*0310*/  IMAD.HI.U32 R0, R14, R4, RZ ;  /* 0x000000040e007227 */ /* 0x000fc800078e00ff */
[----:B------:R-:W-:-:S04]  /*0320*/  IMAD.MOV R5, RZ, RZ, -R0 ;  /* 0x000000ffff057224 */ /* 0x000fc800078e0a00 */
[----:B------:R-:W-:Y:S02]  /*0330*/  IMAD R4, R13, R5, R4 ;  /* 0x000000050d047224 */ /* 0x000fe400078e0204 */
[----:B------:R-:W-:-:S03]  /*0340*/  VIADD R5, R6, 0xffffffe ;  /* 0x0ffffffe06057836 */ /* 0x000fc60000000000 */
[----:B------:R-:W-:-:S03]  /*0350*/  ISETP.GT.U32.AND P1, PT, R13, R4, PT ;  /* 0x000000040d00720c */ /* 0x000fc60003f24070 */
[----:B------:R-:W0:Y:S10]  /*0360*/  F2I.FTZ.U32.TRUNC.NTZ R5, R5 ;  /* 0x0000000500057305 */ /* 0x000e34000021f000 */
[----:B------:R-:W-:-:S02]  /*0370*/  @!P1 IMAD.IADD R4, R4, 0x1, -R13 ;  /* 0x0000000104049824 */ /* 0x000fc400078e0a0d */
[----:B------:R-:W-:-:S03]  /*0380*/  @!P1 VIADD R0, R0, 0x1 ;  /* 0x0000000100009836 */ /* 0x000fc60000000000 */
[----:B------:R-:W-:Y:S01]  /*0390*/  ISETP.GE.U32.AND P0, PT, R4, R13, PT ;  /* 0x0000000d0400720c */ /* 0x000fe20003f06070 */
[----:B0-----:R-:W-:Y:S01]  /*03a0*/  IMAD.MOV R18, RZ, RZ, -R5 ;  /* 0x000000ffff127224 */ /* 0x001fe200078e0a05 */
[----:B------:R-:W-:-:S03]  /*03b0*/  LOP3.LUT R4, R12, R7, RZ, 0x3c, !PT ;  /* 0x000000070c047212 */ /* 0x000fc600078e3cff */
[----:B------:R-:W-:Y:S01]  /*03c0*/  IMAD R25, R18, R23, RZ ;  /* 0x0000001712197224 */ /* 0x000fe200078e02ff */
[----:B------:R-:W-:Y:S02]  /*03d0*/  ISETP.GE.AND P3, PT, R4, RZ, PT ;  /* 0x000000ff0400720c */ /* 0x000fe40003f66270 */
[----:B------:R-:W-:-:S05]  /*03e0*/  VIMNMX.U32 R4, PT, PT, R10, R3, PT ;  /* 0x000000030a047248 */ /* 0x000fca0003fe0000 */
[----:B------:R-:W-:-:S06]  /*03f0*/  @P0 VIADD R0, R0, 0x1 ;  /* 0x0000000100000836 */ /* 0x000fcc0000000000 */
[----:B------:R-:W-:-:S05]  /*0400*/  @!P3 IMAD.MOV R0, RZ, RZ, -R0 ;  /* 0x000000ffff00b224 */ /* 0x000fca00078e0a00 */
[----:B------:R-:W-:Y:S02]  /*0410*/  SEL R6, R15, R0, !P2 ;  /* 0x000000000f067207 */ /* 0x000fe40005000000 */
[----:B------:R-:W-:-:S03]  /*0420*/  VIMNMX.U32 R0, PT, PT, R10, R3, !PT ;  /* 0x000000030a007248 */ /* 0x000fc60007fe0000 */
[----:B------:R-:W-:Y:S02]  /*0430*/  IMAD.MOV R9, RZ, RZ, -R6 ;  /* 0x000000ffff097224 */ /* 0x000fe400078e0a06 */
[----:B------:R-:W-:Y:S02]  /*0440*/  IMAD R4, R4, R17, R0 ;  /* 0x0000001104047224 */ /* 0x000fe400078e0200 */
[----:B------:R-:W-:Y:S01]  /*0450*/  IMAD R0, R7, R9, R12 ;  /* 0x0000000907007224 */ /* 0x000fe200078e020c */
[----:B------:R-:W-:Y:S01]  /*0460*/  VIMNMX.U32 R9, PT, PT, R8, R3, PT ;  /* 0x0000000308097248 */ /* 0x000fe20003fe0000 */
[C---:B------:R-:W-:Y:S02]  /*0470*/  IMAD R3, R17.reuse, R6, RZ ;  /* 0x0000000611037224 */ /* 0x040fe400078e02ff */
[----:B------:R-:W-:Y:S02]  /*0480*/  IMAD R4, R4, R7, R0 ;  /* 0x0000000704047224 */ /* 0x000fe400078e0200 */
[----:B------:R-:W-:-:S02]  /*0490*/  IMAD R16, R17, R9, R16 ;  /* 0x0000000911107224 */ /* 0x000fc400078e0210 */
[C---:B------:R-:W-:Y:S02]  /*04a0*/  IMAD.IADD R9, R3.reuse, 0x1, R4 ;  /* 0x0000000103097824 */ /* 0x040fe400078e0204 */
[----:B------:R-:W-:Y:S02]  /*04b0*/  IMAD R16, R16, R7, R0 ;  /* 0x0000000710107224 */ /* 0x000fe400078e0200 */
[----:B------:R-:W-:Y:S01]  /*04c0*/  IMAD.MOV.U32 R4, RZ, RZ, RZ ;  /* 0x000000ffff047224 */ /* 0x000fe200078e00ff */
[----:B------:R-:W-:Y:S01]  /*04d0*/  IABS R18, R9 ;  /* 0x0000000900127213 */ /* 0x000fe20000000000 */
[----:B------:R-:W-:Y:S02]  /*04e0*/  IMAD.IADD R11, R3, 0x1, R16 ;  /* 0x00000001030b7824 */ /* 0x000fe400078e0210 */
[----:B------:R-:W-:-:S04]  /*04f0*/  IMAD.HI.U32 R25, R5, R25, R4 ;  /* 0x0000001905197227 */ /* 0x000fc800078e0004 */
[----:B------:R-:W-:Y:S01]  /*0500*/  IMAD.MOV.U32 R16, RZ, RZ, R18 ;  /* 0x000000ffff107224 */ /* 0x000fe200078e0012 */
[----:B------:R-:W-:Y:S01]  /*0510*/  IABS R18, R11 ;  /* 0x0000000b00127213 */ /* 0x000fe20000000000 */
[----:B------:R-:W-:Y:S02]  /*0520*/  IMAD R5, R10, R17, R8 ;  /* 0x000000110a057224 */ /* 0x000fe400078e0208 */
[----:B------:R-:W-:-:S04]  /*0530*/  IMAD.HI.U32 R20, R25, R16, RZ ;  /* 0x0000001019147227 */ /* 0x000fc800078e00ff */
[----:B------:R-:W-:-:S04]  /*0540*/  IMAD.HI.U32 R4, R25, R18, RZ ;  /* 0x0000001219047227 */ /* 0x000fc800078e00ff */
[----:B------:R-:W-:Y:S02]  /*0550*/  IMAD.MOV R24, RZ, RZ, -R20 ;  /* 0x000000ffff187224 */ /* 0x000fe400078e0a14 */
[----:B------:R-:W-:Y:S02]  /*0560*/  IMAD.MOV R26, RZ, RZ, -R4 ;  /* 0x000000ffff1a7224 */ /* 0x000fe400078e0a04 */
[C---:B------:R-:W-:Y:S02]  /*0570*/  IMAD R24, R23.reuse, R24, R16 ;  /* 0x0000001817187224 */ /* 0x040fe400078e0210 */
[----:B------:R-:W-:Y:S02]  /*0580*/  IMAD R26, R23, R26, R18 ;  /* 0x0000001a171a7224 */ /* 0x000fe400078e0212 */
[----:B------:R-:W-:Y:S01]  /*0590*/  IMAD R22, R5, R7, R0 ;  /* 0x0000000705167224 */ /* 0x000fe200078e0200 */
[C---:B------:R-:W-:Y:S02]  /*05a0*/  ISETP.GT.U32.AND P4, PT, R23.reuse, R24, PT ;  /* 0x000000181700720c */ /* 0x040fe40003f84070 */
[----:B------:R-:W-:Y:S01]  /*05b0*/  ISETP.GT.U32.AND P5, PT, R23, R26, PT ;  /* 0x0000001a1700720c */ /* 0x000fe20003fa4070 */
[----:B------:R-:W-:Y:S01]  /*05c0*/  IMAD.IADD R5, R3, 0x1, R22 ;  /* 0x0000000103057824 */ /* 0x000fe200078e0216 */
[----:B------:R-:W-:-:S04]  /*05d0*/  LOP3.LUT R22, R9, R2, RZ, 0x3c, !PT ;  /* 0x0000000209167212 */ /* 0x000fc800078e3cff */
[----:B------:R-:W-:Y:S02]  /*05e0*/  IABS R19, R5 ;  /* 0x0000000500137213 */ /* 0x000fe40000000000 */
[----:B------:R-:W-:Y:S02]  /*05f0*/  ISETP.GE.AND P3, PT, R22, RZ, PT ;  /* 0x000000ff1600720c */ /* 0x000fe40003f66270 */
[----:B------:R-:W-:Y:S01]  /*0600*/  LOP3.LUT R22, R11, R2, RZ, 0x3c, !PT ;  /* 0x000000020b167212 */ /* 0x000fe200078e3cff */
[--C-:B------:R-:W-:Y:S02]  /*0610*/  @!P4 IMAD.IADD R24, R24, 0x1, -R23.reuse ;  /* 0x000000011818c824 */ /* 0x100fe400078e0a17 */
[----:B------:R-:W-:Y:S01]  /*0620*/  IMAD.HI.U32 R3, R25, R19, RZ ;  /* 0x0000001319037227 */ /* 0x000fe200078e00ff */
[----:B------:R-:W-:Y:S02]  /*0630*/  ISETP.GE.AND P6, PT, R22, RZ, PT ;  /* 0x000000ff1600720c */ /* 0x000fe40003fc6270 */
[----:B------:R-:W-:Y:S01]  /*0640*/  ISETP.GE.U32.AND P0, PT, R24, R23, PT ;  /* 0x000000171800720c */ /* 0x000fe20003f06070 */
[----:B------:R-:W-:-:S02]  /*0650*/  @!P5 IMAD.IADD R26, R26, 0x1, -R23 ;  /* 0x000000011a1ad824 */ /* 0x000fc400078e0a17 */
[----:B------:R-:W-:Y:S02]  /*0660*/  IMAD.MOV R24, RZ, RZ, -R3 ;  /* 0x000000ffff187224 */ /* 0x000fe400078e0a03 */
[----:B------:R-:W-:Y:S01]  /*0670*/  @!P4 VIADD R20, R20, 0x1 ;  /* 0x000000011414c836 */ /* 0x000fe20000000000 */
[----:B------:R-:W-:Y:S01]  /*0680*/  ISETP.GE.U32.AND P1, PT, R26, R23, PT ;  /* 0x000000171a00720c */ /* 0x000fe20003f26070 */
[----:B------:R-:W-:Y:S02]  /*0690*/  IMAD R24, R23, R24, R19 ;  /* 0x0000001817187224 */ /* 0x000fe400078e0213 */
[----:B------:R-:W-:-:S03]  /*06a0*/  @!P5 VIADD R4, R4, 0x1 ;  /* 0x000000010404d836 */ /* 0x000fc60000000000 */
[----:B------:R-:W-:Y:S01]  /*06b0*/  ISETP.GT.U32.AND P4, PT, R23, R24, PT ;  /* 0x000000181700720c */ /* 0x000fe20003f84070 */
[----:B------:R-:W-:Y:S01]  /*06c0*/  @P0 VIADD R20, R20, 0x1 ;  /* 0x0000000114140836 */ /* 0x000fe20000000000 */
[----:B------:R-:W-:-:S03]  /*06d0*/  ISETP.NE.AND P0, PT, R2, RZ, PT ;  /* 0x000000ff0200720c */ /* 0x000fc60003f05270 */
[----:B------:R-:W-:Y:S02]  /*06e0*/  @!P3 IMAD.MOV R20, RZ, RZ, -R20 ;  /* 0x000000ffff14b224 */ /* 0x000fe400078e0a14 */
[----:B------:R-:W-:-:S03]  /*06f0*/  @P1 VIADD R4, R4, 0x1 ;  /* 0x0000000104041836 */ /* 0x000fc60000000000 */
[----:B------:R-:W-:Y:S01]  /*0700*/  SEL R22, R21, R20, !P0 ;  /* 0x0000001415167207 */ /* 0x000fe20004000000 */
[----:B------:R-:W-:Y:S02]  /*0710*/  @!P6 IMAD.MOV R4, RZ, RZ, -R4 ;  /* 0x000000ffff04e224 */ /* 0x000fe400078e0a04 */
[----:B------:R-:W-:Y:S01]  /*0720*/  @!P4 IMAD.IADD R24, R24, 0x1, -R23 ;  /* 0x000000011818c824 */ /* 0x000fe200078e0a17 */
[----:B------:R-:W-:Y:S01]  /*0730*/  IABS R28, R22 ;  /* 0x00000016001c7213 */ /* 0x000fe20000000000 */
[----:B------:R-:W-:Y:S01]  /*0740*/  @!P4 VIADD R3, R3, 0x1 ;  /* 0x000000010303c836 */ /* 0x000fe20000000000 */
[----:B------:R-:W-:Y:S02]  /*0750*/  SEL R20, R21, R4, !P0 ;  /* 0x0000000415147207 */ /* 0x000fe40004000000 */
[----:B------:R-:W-:Y:S01]  /*0760*/  ISETP.GE.U32.AND P1, PT, R24, R23, PT ;  /* 0x000000171800720c */ /* 0x000fe20003f26070 */
[----:B------:R-:W-:Y:S01]  /*0770*/  IMAD.HI.U32 R4, R14, R28, RZ ;  /* 0x0000001c0e047227 */ /* 0x000fe200078e00ff */
[----:B------:R-:W-:-:S02]  /*0780*/  IABS R24, R20 ;  /* 0x0000001400187213 */ /* 0x000fc40000000000 */
[----:B------:R-:W-:Y:S02]  /*0790*/  LOP3.LUT R23, R5, R2, RZ, 0x3c, !PT ;  /* 0x0000000205177212 */ /* 0x000fe400078e3cff */
[-C--:B------:R-:W-:Y:S01]  /*07a0*/  LOP3.LUT R22, R22, R7.reuse, RZ, 0x3c, !PT ;  /* 0x0000000716167212 */ /* 0x080fe200078e3cff */
[----:B------:R-:W-:Y:S01]  /*07b0*/  IMAD.MOV.U32 R2, RZ, RZ, R24 ;  /* 0x000000ffff027224 */ /* 0x000fe200078e0018 */
[----:B------:R-:W-:Y:S01]  /*07c0*/  ISETP.GE.AND P3, PT, R23, RZ, PT ;  /* 0x000000ff1700720c */ /* 0x000fe20003f66270 */
[----:B------:R-:W-:Y:S01]  /*07d0*/  IMAD.MOV R24, RZ, RZ, -R4 ;  /* 0x000000ffff187224 */ /* 0x000fe200078e0a04 */
[----:B------:R-:W-:Y:S01]  /*07e0*/  LOP3.LUT R20, R20, R7, RZ, 0x3c, !PT ;  /* 0x0000000714147212 */ /* 0x000fe200078e3cff */
[----:B------:R-:W-:-:S04]  /*07f0*/  IMAD.HI.U32 R23, R14, R2, RZ ;  /* 0x000000020e177227 */ /* 0x000fc800078e00ff */
[----:B------:R-:W-:Y:S02]  /*0800*/  IMAD.MOV R25, RZ, RZ, -R23 ;  /* 0x000000ffff197224 */ /* 0x000fe400078e0a17 */
[C---:B------:R-:W-:Y:S01]  /*0810*/  IMAD R28, R13.reuse, R24, R28 ;  /* 0x000000180d1c7224 */ /* 0x040fe200078e021c */
[----:B------:R-:W-:Y:S01]  /*0820*/  IABS R24, R17 ;  /* 0x0000001100187213 */ /* 0x000fe20000000000 */
[----:B------:R-:W-:Y:S02]  /*0830*/  IMAD R2, R13, R25, R2 ;  /* 0x000000190d027224 */ /* 0x000fe400078e0202 */
[----:B------:R-:W-:Y:S01]  /*0840*/  @P1 VIADD R3, R3, 0x1 ;  /* 0x0000000103031836 */ /* 0x000fe20000000000 */
[----:B------:R-:W0:Y:S01]  /*0850*/  I2F.RP R25, R24 ;  /* 0x0000001800197306 */ /* 0x000e220000209400 */
[----:B------:R-:W-:Y:S02]  /*0860*/  ISETP.GE.AND P1, PT, R22, RZ, PT ;  /* 0x000000ff1600720c */ /* 0x000fe40003f26270 */
[----:B------:R-:W-:Y:S01]  /*0870*/  @!P3 IMAD.MOV R3, RZ, RZ, -R3 ;  /* 0x000000ffff03b224 */ /* 0x000fe200078e0a03 */
[----:B------:R-:W-:-:S02]  /*0880*/  ISETP.GT.U32.AND P4, PT, R13, R2, PT ;  /* 0x000000020d00720c */ /* 0x000fc40003f84070 */
[----:B------:R-:W-:Y:S02]  /*0890*/  ISETP.GT.U32.AND P5, PT, R13, R28, PT ;  /* 0x0000001c0d00720c */ /* 0x000fe40003fa4070 */
[----:B------:R-:W-:-:S04]  /*08a0*/  SEL R26, R21, R3, !P0 ;  /* 0x00000003151a7207 */ /* 0x000fc80004000000 */
[----:B------:R-:W-:Y:S02]  /*08b0*/  IABS R22, R26 ;  /* 0x0000001a00167213 */ /* 0x000fe40000000000 */
[----:B------:R-:W-:Y:S01]  /*08c0*/  LOP3.LUT R26, R26, R7, RZ, 0x3c, !PT ;  /* 0x000000071a1a7212 */ /* 0x000fe200078e3cff */
[----:B0-----:R-:W0:Y:S02]  /*08d0*/  MUFU.RCP R25, R25 ;  /* 0x0000001900197308 */ /* 0x001e240000001000 */
[----:B------:R-:W-:Y:S02]  /*08e0*/  @!P4 IMAD.IADD R2, R2, 0x1, -R13 ;  /* 0x000000010202c824 */ /* 0x000fe400078e0a0d */
[----:B------:R-:W-:-:S03]  /*08f0*/  IMAD.HI.U32 R14, R14, R22, RZ ;  /* 0x000000160e0e7227 */ /* 0x000fc600078e00ff */
[-C--:B------:R-:W-:Y:S01]  /*0900*/  ISETP.GE.U32.AND P0, PT, R2, R13.reuse, PT ;  /* 0x0000000d0200720c */ /* 0x080fe20003f06070 */
[----:B------:R-:W-:Y:S02]  /*0910*/  IMAD.MOV R2, RZ, RZ, -R14 ;  /* 0x000000ffff027224 */ /* 0x000fe400078e0a0e */
[----:B------:R-:W-:Y:S02]  /*0920*/  @!P5 IMAD.IADD R28, R28, 0x1, -R13 ;  /* 0x000000011c1cd824 */ /* 0x000fe400078e0a0d */
[----:B------:R-:W-:Y:S02]  /*0930*/  IMAD R22, R13, R2, R22 ;  /* 0x000000020d167224 */ /* 0x000fe400078e0216 */
[----:B------:R-:W-:Y:S01]  /*0940*/  IMAD.MOV.U32 R2, RZ, RZ, RZ ;  /* 0x000000ffff027224 */ /* 0x000fe200078e00ff */
[----:B------:R-:W-:Y:S01]  /*0950*/  ISETP.GE.U32.AND P3, PT, R28, R13, PT ;  /* 0x0000000d1c00720c */ /* 0x000fe20003f66070 */
[----:B------:R-:W-:Y:S02]  /*0960*/  @!P5 VIADD R4, R4, 0x1 ;  /* 0x000000010404d836 */ /* 0x000fe40000000000 */
[----:B0-----:R-:W-:-:S02]  /*0970*/  VIADD R27, R25, 0xffffffe ;  /* 0x0ffffffe191b7836 */ /* 0x001fc40000000000 */
[----:B------:R-:W-:Y:S01]  /*0980*/  @!P4 VIADD R23, R23, 0x1 ;  /* 0x000000011717c836 */ /* 0x000fe20000000000 */
[----:B------:R-:W-:Y:S01]  /*0990*/  ISETP.GE.AND P4, PT, R20, RZ, PT ;  /* 0x000000ff1400720c */ /* 0x000fe20003f86270 */
[----:B------:R-:W0:Y:S02]  /*09a0*/  F2I.FTZ.U32.TRUNC.NTZ R3, R27 ;  /* 0x0000001b00037305 */ /* 0x000e24000021f000 */
[----:B------:R-:W-:Y:S01]  /*09b0*/  @P0 VIADD R23, R23, 0x1 ;  /* 0x0000000117170836 */ /* 0x000fe20000000000 */
[----:B------:R-:W-:-:S03]  /*09c0*/  ISETP.GE.AND P0, PT, R9, RZ, PT ;  /* 0x000000ff0900720c */ /* 0x000fc60003f06270 */
[----:B------:R-:W-:Y:S01]  /*09d0*/  @P3 VIADD R4, R4, 0x1 ;  /* 0x0000000104043836 */ /* 0x000fe20000000000 */
[----:B------:R-:W-:-:S03]  /*09e0*/  ISETP.GE.AND P3, PT, R26, RZ, PT ;  /* 0x000000ff1a00720c */ /* 0x000fc60003f66270 */
[----:B------:R-:W-:Y:S01]  /*09f0*/  @!P1 IMAD.MOV R4, RZ, RZ, -R4 ;  /* 0x000000ffff049224 */ /* 0x000fe200078e0a04 */
[----:B------:R-:W-:Y:S01]  /*0a00*/  ISETP.GE.AND P1, PT, R11, RZ, PT ;  /* 0x000000ff0b00720c */ /* 0x000fe20003f26270 */
[----:B------:R-:W-:Y:S01]  /*0a10*/  @!P4 IMAD.MOV R23, RZ, RZ, -R23 ;  /* 0x000000ffff17c224 */ /* 0x000fe200078e0a17 */
[----:B------:R-:W-:Y:S01]  /*0a20*/  ISETP.GE.AND P4, PT, R5, RZ, PT ;  /* 0x000000ff0500720c */ /* 0x000fe20003f86270 */
[----:B0-----:R-:W-:-:S04]  /*0a30*/  IMAD.MOV R21, RZ, RZ, -R3 ;  /* 0x000000ffff157224 */ /* 0x001fc800078e0a03 */
[----:B------:R-:W-:-:S04]  /*0a40*/  IMAD R21, R21, R24, RZ ;  /* 0x0000001815157224 */ /* 0x000fc800078e02ff */
[----:B------:R-:W-:Y:S01]  /*0a50*/  IMAD.HI.U32 R21, R3, R21, R2 ;  /* 0x0000001503157227 */ /* 0x000fe200078e0002 */
[----:B------:R-:W-:-:S05]  /*0a60*/  IABS R2, R17 ;  /* 0x0000001100027213 */ /* 0x000fca0000000000 */
[----:B------:R-:W-:Y:S02]  /*0a70*/  IMAD.MOV R25, RZ, RZ, -R2 ;  /* 0x000000ffff197224 */ /* 0x000fe400078e0a02 */
[----:B------:R-:W-:-:S04]  /*0a80*/  IMAD.HI.U32 R3, R21, R16, RZ ;  /* 0x0000001015037227 */ /* 0x000fc800078e00ff */
[----:B------:R-:W-:Y:S02]  /*0a90*/  IMAD R3, R3, R25, R16 ;  /* 0x0000001903037224 */ /* 0x000fe400078e0210 */
[----:B------:R-:W-:-:S03]  /*0aa0*/  IMAD.HI.U32 R2, R21, R19, RZ ;  /* 0x0000001315027227 */ /* 0x000fc600078e00ff */
[----:B------:R-:W-:Y:S01]  /*0ab0*/  ISETP.GT.U32.AND P6, PT, R24, R3, PT ;  /* 0x000000031800720c */ /* 0x000fe20003fc4070 */
[----:B------:R-:W-:Y:S01]  /*0ac0*/  IMAD R19, R2, R25, R19 ;  /* 0x0000001902137224 */ /* 0x000fe200078e0213 */
[----:B------:R-:W-:Y:S01]  /*0ad0*/  LOP3.LUT R2, RZ, R7, RZ, 0x33, !PT ;  /* 0x00000007ff027212 */ /* 0x000fe200078e33ff */
[----:B------:R-:W-:-:S03]  /*0ae0*/  IMAD.HI.U32 R21, R21, R18, RZ ;  /* 0x0000001215157227 */ /* 0x000fc600078e00ff */
[----:B------:R-:W-:Y:S01]  /*0af0*/  ISETP.GT.U32.AND P5, PT, R24, R19, PT ;  /* 0x000000131800720c */ /* 0x000fe20003fa4070 */
[----:B------:R-:W-:Y:S01]  /*0b00*/  IMAD R21, R21, R25, R18 ;  /* 0x0000001915157224 */ /* 0x000fe200078e0212 */
[C---:B------:R-:W-:Y:S02]  /*0b10*/  SEL R4, R2.reuse, R4, !P2 ;  /* 0x0000000402047207 */ /* 0x040fe40005000000 */
[----:B------:R-:W-:Y:S02]  /*0b20*/  SEL R23, R2, R23, !P2 ;  /* 0x0000001702177207 */ /* 0x000fe40005000000 */
[----:B------:R-:W-:Y:S01]  /*0b30*/  LOP3.LUT R2, RZ, R17, RZ, 0x33, !PT ;  /* 0x00000011ff027212 */ /* 0x000fe200078e33ff */
[----:B------:R-:W-:-:S05]  /*0b40*/  @!P6 IMAD.IADD R3, R3, 0x1, -R24 ;  /* 0x000000010303e824 */ /* 0x000fca00078e0a18 */
[----:B------:R-:W-:Y:S01]  /*0b50*/  ISETP.GT.U32.AND P6, PT, R24, R3, PT ;  /* 0x000000031800720c */ /* 0x000fe20003fc4070 */
[----:B------:R-:W-:-:S05]  /*0b60*/  @!P5 IMAD.IADD R19, R19, 0x1, -R24 ;  /* 0x000000011313d824 */ /* 0x000fca00078e0a18 */
[----:B------:R-:W-:-:S07]  /*0b70*/  ISETP.GT.U32.AND P5, PT, R24, R19, PT ;  /* 0x000000131800720c */ /* 0x000fce0003fa4070 */
[----:B------:R-:W-:Y:S01]  /*0b80*/  @!P6 IMAD.IADD R3, R3, 0x1, -R24 ;  /* 0x000000010303e824 */ /* 0x000fe200078e0a18 */
[----:B------:R-:W-:-:S03]  /*0b90*/  ISETP.GT.U32.AND P6, PT, R24, R21, PT ;  /* 0x000000151800720c */ /* 0x000fc60003fc4070 */
[----:B------:R-:W-:Y:S01]  /*0ba0*/  @!P0 IMAD.MOV R3, RZ, RZ, -R3 ;  /* 0x000000ffff038224 */ /* 0x000fe200078e0a03 */
[----:B------:R-:W-:Y:S01]  /*0bb0*/  ISETP.NE.AND P0, PT, R17, RZ, PT ;  /* 0x000000ff1100720c */ /* 0x000fe20003f05270 */
[----:B------:R-:W-:Y:S01]  /*0bc0*/  @!P5 IMAD.IADD R19, R19, 0x1, -R24 ;  /* 0x000000011313d824 */ /* 0x000fe200078e0a18 */
[----:B------:R-:W-:Y:S02]  /*0bd0*/  ISETP.GT.U32.AND P5, PT, R13, R22, PT ;  /* 0x000000160d00720c */ /* 0x000fe40003fa4070 */
[----:B------:R-:W-:Y:S01]  /*0be0*/  SEL R3, R2, R3, !P0 ;  /* 0x0000000302037207 */ /* 0x000fe20004000000 */
[----:B------:R-:W-:-:S04]  /*0bf0*/  @!P4 IMAD.MOV R19, RZ, RZ, -R19 ;  /* 0x000000ffff13c224 */ /* 0x000fc800078e0a13 */
[----:B------:R-:W-:-:S05]  /*0c00*/  @!P6 IMAD.IADD R21, R21, 0x1, -R24 ;  /* 0x000000011515e824 */ /* 0x000fca00078e0a18 */
[----:B------:R-:W-:Y:S01]  /*0c10*/  ISETP.GT.U32.AND P6, PT, R24, R21, PT ;  /* 0x000000151800720c */ /* 0x000fe20003fc4070 */
[----:B------:R-:W-:Y:S02]  /*0c20*/  @!P5 IMAD.IADD R22, R22, 0x1, -R13 ;  /* 0x000000011616d824 */ /* 0x000fe400078e0a0d */
[----:B------:R-:W-:-:S03]  /*0c30*/  @!P5 VIADD R14, R14, 0x1 ;  /* 0x000000010e0ed836 */ /* 0x000fc60000000000 */
[----:B------:R-:W-:Y:S02]  /*0c40*/  ISETP.GE.U32.AND P5, PT, R22, R13, PT ;  /* 0x0000000d1600720c */ /* 0x000fe40003fa6070 */
[----:B------:R-:W-:-:S05]  /*0c50*/  SEL R13, R2, R19, !P0 ;  /* 0x00000013020d7207 */ /* 0x000fca0004000000 */
[----:B------:R-:W-:-:S04]  /*0c60*/  @!P6 IMAD.IADD R21, R21, 0x1, -R24 ;  /* 0x000000011515e824 */ /* 0x000fc800078e0a18 */
[----:B------:R-:W-:Y:S01]  /*0c70*/  @!P1 IMAD.MOV R21, RZ, RZ, -R21 ;  /* 0x000000ffff159224 */ /* 0x000fe200078e0a15 */
[----:B------:R-:W-:Y:S01]  /*0c80*/  ISETP.GE.AND P1, PT, R4, R3, PT ;  /* 0x000000030400720c */ /* 0x000fe20003f26270 */
[----:B------:R-:W-:-:S03]  /*0c90*/  @P5 VIADD R14, R14, 0x1 ;  /* 0x000000010e0e5836 */ /* 0x000fc60000000000 */
[----:B------:R-:W-:Y:S01]  /*0ca0*/  SEL R16, R2, R21, !P0 ;  /* 0x0000001502107207 */ /* 0x000fe20004000000 */
[----:B------:R-:W-:-:S03]  /*0cb0*/  @!P3 IMAD.MOV R14, RZ, RZ, -R14 ;  /* 0x000000ffff0eb224 */ /* 0x000fc600078e0a0e */
[----:B------:R-:W-:Y:S02]  /*0cc0*/  ISETP.GE.AND P3, PT, R23, R16, PT ;  /* 0x000000101700720c */ /* 0x000fe40003f66270 */
[----:B------:R-:W-:Y:S02]  /*0cd0*/  SEL R16, R15, R14, !P2 ;  /* 0x0000000e0f107207 */ /* 0x000fe40005000000 */
[C---:B--2---:R-:W-:Y:S02]  /*0ce0*/  IADD3 R2, P2, PT, R5.reuse, UR4, RZ ;  /* 0x0000000405027c10 */ /* 0x044fe4000ff5e0ff */
[----:B------:R-:W-:Y:S02]  /*0cf0*/  ISETP.GE.AND P0, PT, R16, R13, PT ;  /* 0x0000000d1000720c */ /* 0x000fe40003f06270 */
[----:B------:R-:W-:Y:S02]  /*0d00*/  LEA.HI.X.SX32 R3, R5, UR5, 0x1, P2 ;  /* 0x0000000505037c11 */ /* 0x000fe400090f0eff */
[----:B------:R-:W-:-:S03]  /*0d10*/  @!P1 IADD3 R14, P4, PT, R9, UR4, RZ ;  /* 0x00000004090e9c10 */ /* 0x000fc6000ff9e0ff */
[----:B------:R-:W-:Y:S02]  /*0d20*/  @!P3 IADD3 R4, P5, PT, R11, UR4, RZ ;  /* 0x000000040b04bc10 */ /* 0x000fe4000ffbe0ff */
[----:B------:R-:W-:Y:S02]  /*0d30*/  @!P1 LEA.HI.X.SX32 R15, R9, UR5, 0x1, P4 ;  /* 0x00000005090f9c11 */ /* 0x000fe4000a0f0eff */
[----:B------:R-:W-:Y:S02]  /*0d40*/  @!P3 LEA.HI.X.SX32 R5, R11, UR5, 0x1, P5 ;  /* 0x000000050b05bc11 */ /* 0x000fe4000a8f0eff */
[----:B----4-:R-:W2:Y:S04]  /*0d50*/  @!P0 LDG.E.U8 R9, desc[UR6][R2.64] ;  /* 0x0000000602098981 */ /* 0x010ea8000c1e1100 */
[----:B------:R-:W3:Y:S04]  /*0d60*/  @!P3 LDG.E.U8 R5, desc[UR6][R4.64] ;  /* 0x000000060405b981 */ /* 0x000ee8000c1e1100 */
[----:B------:R-:W4:Y:S01]  /*0d70*/  @!P1 LDG.E.U8 R15, desc[UR6][R14.64] ;  /* 0x000000060e0f9981 */ /* 0x000f22000c1e1100 */
[----:B------:R-:W0:Y:S01]  /*0d80*/  S2UR UR5, SR_CgaCtaId ;  /* 0x00000000000579c3 */ /* 0x000e220000008800 */
[----:B------:R-:W-:-:S02]  /*0d90*/  UMOV UR4, 0x400 ;  /* 0x0000040000047882 */ /* 0x000fc40000000000 */
[----:B0-----:R-:W-:-:S06]  /*0da0*/  ULEA UR4, UR5, UR4, 0x18 ;  /* 0x0000000405047291 */ /* 0x001fcc000f8ec0ff */
[----:B------:R-:W-:-:S05]  /*0db0*/  LEA R12, R12, UR4, 0x2 ;  /* 0x000000040c0c7c11 */ /* 0x000fca000f8e10ff */
[----:B--2---:R0:W-:Y:S04]  /*0dc0*/  @!P0 STS.U8 [R12], R9 ;  /* 0x000000090c008388 */ /* 0x0041e80000000000 */
[----:B---3--:R0:W-:Y:S04]  /*0dd0*/  @!P3 STS.U8 [R12+0x2], R5 ;  /* 0x000002050c00b388 */ /* 0x0081e80000000000 */
[----:B----4-:R0:W-:Y:S01]  /*0de0*/  @!P1 STS.U8 [R12+0x1], R15 ;  /* 0x0000010f0c009388 */ /* 0x0101e20000000000 */
[----:B------:R-:W-:-:S13]  /*0df0*/  ISETP.GE.AND P1, PT, R7, 0x1, PT ;  /* 0x000000010700780c */ /* 0x000fda0003f26270 */
[----:B0-----:R-:W-:Y:S05]  /*0e00*/  @!P1 BRA `(.L_x_0) ;  /* 0x0000000800849947 */ /* 0x001fea0003800000 */
[----:B------:R-:W0:Y:S01]  /*0e10*/  S2UR UR5, SR_CgaCtaId ;  /* 0x00000000000579c3 */ /* 0x000e220000008800 */
[C---:B------:R-:W-:Y:S01]  /*0e20*/  ISETP.GE.U32.AND P1, PT, R7.reuse, 0x4, PT ;  /* 0x000000040700780c */ /* 0x040fe20003f26070 */
[----:B------:R-:W-:Y:S01]  /*0e30*/  UMOV UR4, 0x400 ;  /* 0x0000040000047882 */ /* 0x000fe20000000000 */
[----:B------:R-:W-:Y:S01]  /*0e40*/  LOP3.LUT R4, R7, 0x3, RZ, 0xc0, !PT ;  /* 0x0000000307047812 */ /* 0x000fe200078ec0ff */
[----:B------:R-:W-:Y:S01]  /*0e50*/  IMAD.MOV.U32 R5, RZ, RZ, RZ ;  /* 0x000000ffff057224 */ /* 0x000fe200078e00ff */
[----:B0-----:R-:W-:-:S09]  /*0e60*/  ULEA UR4, UR5, UR4, 0x18 ;  /* 0x0000000405047291 */ /* 0x001fd2000f8ec0ff */
[----:B------:R-:W-:Y:S05]  /*0e70*/  @!P1 BRA `(.L_x_1) ;  /* 0x0000000400d49947 */ /* 0x000fea0003800000 */
[----:B------:R-:W-:Y:S01]  /*0e80*/  LOP3.LUT R5, R7, 0x7ffffffc, RZ, 0xc0, !PT ;  /* 0x7ffffffc07057812 */ /* 0x000fe200078ec0ff */
[----:B------:R-:W-:Y:S01]  /*0e90*/  IMAD.MOV.U32 R7, RZ, RZ, 0x1 ;  /* 0x00000001ff077424 */ /* 0x000fe200078e00ff */
[----:B------:R-:W-:Y:S01]  /*0ea0*/  PLOP3.LUT P1, PT, P0, PT, PT, 0x80, 0x8 ;  /* 0x000000000008781c */ /* 0x000fe2000072f070 */
[----:B------:R-:W0:Y:S02]  /*0eb0*/  LDCU UR8, c[0x0][0x38c] ;  /* 0x00007180ff0877ac */ /* 0x000e240008000800 */
[----:B------:R-:W-:Y:S01]  /*0ec0*/  IMAD.MOV R17, RZ, RZ, -R5 ;  /* 0x000000ffff117224 */ /* 0x000fe200078e0a05 */
[----:B------:R-:W1:Y:S09]  /*0ed0*/  LDCU UR5, c[0x0][0x394] ;  /* 0x00007280ff0577ac */ /* 0x000e720008000800 */
.L_x_18:
[----:B------:R-:W-:Y:S01]  /*0ee0*/  BAR.SYNC.DEFER_BLOCKING 0x0 ;  /* 0x0000000000007b1d */ /* 0x000fe20000010000 */
[----:B------:R-:W-:-:S05]  /*0ef0*/  ISETP.GE.AND P0, PT, R16, R13, PT ;  /* 0x0000000d1000720c */ /* 0x000fca0003f06270 */
[----:B------:R-:W-:Y:S04]  /*0f00*/  BSSY.RECONVERGENT B0, `(.L_x_2) ;  /* 0x0000011000007945 */ /* 0x000fe80003800200 */
[----:B0123--:R-:W-:Y:S05]  /*0f10*/  @P1 BRA `(.L_x_3) ;  /* 0x00000000003c1947 */ /* 0x00ffea0003800000 */
[----:B------:R-:W-:Y:S01]  /*0f20*/  VIADD R9, R7, 0xffffffff ;  /* 0xffffffff07097836 */ /* 0x000fe20000000000 */
[----:B-1----:R-:W-:Y:S02]  /*0f30*/  ISETP.GT.AND P2, PT, R10, UR5, PT ;  /* 0x000000050a007c0c */ /* 0x002fe4000bf44270 */
[----:B------:R-:W-:Y:S02]  /*0f40*/  ISETP.GE.AND P3, PT, R8, UR5, PT ;  /* 0x0000000508007c0c */ /* 0x000fe4000bf66270 */
[-C--:B------:R-:W-:Y:S02]  /*0f50*/  SEL R11, R6, R9.reuse, P2 ;  /* 0x00000009060b7207 */ /* 0x080fe40001000000 */
[C---:B------:R-:W-:Y:S02]  /*0f60*/  SEL R14, R9.reuse, R6, P2 ;  /* 0x00000006090e7207 */ /* 0x040fe40001000000 */
[----:B------:R-:W-:Y:S02]  /*0f70*/  SEL R15, R9, R0, !P3 ;  /* 0x00000000090f7207 */ /* 0x000fe40005800000 */
[----:B------:R-:W-:Y:S01]  /*0f80*/  SEL R18, R0, R9, !P3 ;  /* 0x0000000900127207 */ /* 0x000fe20005800000 */
[----:B0-----:R-:W-:-:S04]  /*0f90*/  IMAD R11, R14, UR8, R11 ;  /* 0x000000080e0b7c24 */ /* 0x001fc8000f8e020b */
[----:B------:R-:W-:Y:S01]  /*0fa0*/  IMAD R15, R18, UR8, R15 ;  /* 0x00000008120f7c24 */ /* 0x000fe2000f8e020f */
[----:B------:R-:W-:-:S04]  /*0fb0*/  LEA R11, R11, UR4, 0x2 ;  /* 0x000000040b0b7c11 */ /* 0x000fc8000f8e10ff */
[----:B------:R-:W-:Y:S02]  /*0fc0*/  LEA R15, R15, UR4, 0x2 ;  /* 0x000000040f0f7c11 */ /* 0x000fe4000f8e10ff */
[----:B------:R-:W-:Y:S04]  /*0fd0*/  LDS.U8 R11, [R11+0x1] ;  /* 0x000001000b0b7984 */ /* 0x000fe80000000000 */
[----:B------:R-:W0:Y:S02]  /*0fe0*/  LDS.U8 R14, [R15+0x2] ;  /* 0x000002000f0e7984 */ /* 0x000e240000000000 */
[----:B0-----:R-:W-:-:S05]  /*0ff0*/  IMAD.IADD R14, R11, 0x1, R14 ;  /* 0x000000010b0e7824 */ /* 0x001fca00078e020e */
[----:B------:R-:W-:-:S07]  /*1000*/  PRMT R9, R14, 0x7610, R9 ;  /* 0x000076100e097816 */ /* 0x000fce0000000009 */
.L_x_3:
[----:B01----:R-:W-:Y:S05]  /*1010*/  BSYNC.RECONVERGENT B0 ;  /* 0x0000000000007941 */ /* 0x003fea0003800200 */
.L_x_2:
[----:B------:R-:W-:Y:S06]  /*1020*/  BAR.SYNC.DEFER_BLOCKING 0x0 ;  /* 0x0000000000007b1d */ /* 0x000fec0000010000 */
[----:B------:R-:W-:Y:S04]  /*1030*/  BSSY.RECONVERGENT B0, `(.L_x_4) ;  /* 0x0000006000007945 */ /* 0x000fe80003800200 */
[----:B------:R-:W-:Y:S05]  /*1040*/  @P0 BRA `(.L_x_5) ;  /* 0x0000000000100947 */ /* 0x000fea0003800000 */
[----:B------:R-:W0:Y:S01]  /*1050*/  LDS.U8 R11, [R12] ;  /* 0x000000000c0b7984 */ /* 0x000e220000000000 */
[----:B------:R-:W-:-:S04]  /*1060*/  LOP3.LUT R14, R9, 0xffff, RZ, 0xc0, !PT ;  /* 0x0000ffff090e7812 */ /* 0x000fc800078ec0ff */
[----:B0-----:R-:W-:-:S13]  /*1070*/  ISETP.GE.U32.AND P2, PT, R14, R11, PT ;  /* 0x0000000b0e00720c */ /* 0x001fda0003f46070 */
[----:B------:R0:W-:Y:S02]  /*1080*/  @!P2 STS.U8 [R12], R9 ;  /* 0x000000090c00a388 */ /* 0x0001e40000000000 */
.L_x_5:
[----:B------:R-:W-:Y:S05]  /*1090*/  BSYNC.RECONVERGENT B0 ;  /* 0x0000000000007941 */ /* 0x000fea0003800200 */
.L_x_4:
[----:B------:R-:W-:Y:S06]  /*10a0*/  BAR.SYNC.DEFER_BLOCKING 0x0 ;  /* 0x0000000000007b1d */ /* 0x000fec0000010000 */
[----:B------:R-:W-:Y:S04]  /*10b0*/  BSSY.RECONVERGENT B0, `(.L_x_6) ;  /* 0x000000f000007945 */ /* 0x000fe80003800200 */
[----:B------:R-:W-:Y:S05]  /*10c0*/  @P0 BRA `(.L_x_7) ;  /* 0x0000000000340947 */ /* 0x000fea0003800000 */
[----:B------:R-:W-:Y:S02]  /*10d0*/  ISETP.GT.AND P3, PT, R10, UR5, PT ;  /* 0x000000050a007c0c */ /* 0x000fe4000bf64270 */
[----:B------:R-:W-:Y:S02]  /*10e0*/  ISETP.GE.AND P2, PT, R8, UR5, PT ;  /* 0x0000000508007c0c */ /* 0x000fe4000bf46270 */
[-C--:B0-----:R-:W-:Y:S02]  /*10f0*/  SEL R9, R6, R7.reuse, P3 ;  /* 0x0000000706097207 */ /* 0x081fe40001800000 */
[C---:B------:R-:W-:Y:S02]  /*1100*/  SEL R14, R7.reuse, R6, P3 ;  /* 0x00000006070e7207 */ /* 0x040fe40001800000 */
[----:B------:R-:W-:Y:S02]  /*1110*/  SEL R11, R7, R0, !P2 ;  /* 0x00000000070b7207 */ /* 0x000fe40005000000 */
[----:B------:R-:W-:Y:S01]  /*1120*/  SEL R18, R0, R7, !P2 ;  /* 0x0000000700127207 */ /* 0x000fe20005000000 */
[----:B------:R-:W-:-:S04]  /*1130*/  IMAD R9, R14, UR8, R9 ;  /* 0x000000080e097c24 */ /* 0x000fc8000f8e0209 */
[----:B------:R-:W-:Y:S01]  /*1140*/  IMAD R18, R18, UR8, R11 ;  /* 0x0000000812127c24 */ /* 0x000fe2000f8e020b */
[----:B------:R-:W-:-:S04]  /*1150*/  LEA R11, R9, UR4, 0x2 ;  /* 0x00000004090b7c11 */ /* 0x000fc8000f8e10ff */
[----:B------:R-:W-:Y:S02]  /*1160*/  LEA R18, R18, UR4, 0x2 ;  /* 0x0000000412127c11 */ /* 0x000fe4000f8e10ff */
[----:B------:R-:W-:Y:S04]  /*1170*/  LDS.U8 R11, [R11+0x1] ;  /* 0x000001000b0b7984 */ /* 0x000fe80000000000 */
[----:B------:R-:W0:Y:S02]  /*1180*/  LDS.U8 R18, [R18+0x2] ;  /* 0x0000020012127984 */ /* 0x000e240000000000 */
[----:B0-----:R-:W-:-:S07]  /*1190*/  IMAD.IADD R9, R11, 0x1, R18 ;  /* 0x000000010b097824 */ /* 0x001fce00078e0212 */
.L_x_7:
[----:B------:R-:W-:Y:S05]  /*11a0*/  BSYNC.RECONVERGENT B0 ;  /* 0x0000000000007941 */ /* 0x000fea0003800200 */
.L_x_6:
[----:B------:R-:W-:Y:S06]  /*11b0*/  BAR.SYNC.DEFER_BLOCKING 0x0 ;  /* 0x0000000000007b1d */ /* 0x000fec0000010000 */
[----:B------:R-:W-:Y:S04]  /*11c0*/  BSSY.RECONVERGENT B0, `(.L_x_8) ;  /* 0x0000006000007945 */ /* 0x000fe80003800200 */
[----:B------:R-:W-:Y:S05]  /*11d0*/  @P0 BRA `(.L_x_9) ;  /* 0x0000000000100947 */ /* 0x000fea0003800000 */
[----:B------:R-:W1:Y:S01]  /*11e0*/  LDS.U8 R11, [R12] ;  /* 0x000000000c0b7984 */ /* 0x000e620000000000 */
[----:B------:R-:W-:-:S04]  /*11f0*/  LOP3.LUT R14, R9, 0xffff, RZ, 0xc0, !PT ;  /* 0x0000ffff090e7812 */ /* 0x000fc800078ec0ff */
[----:B-1----:R-:W-:-:S13]  /*1200*/  ISETP.GE.U32.AND P2, PT, R14, R11, PT ;  /* 0x0000000b0e00720c */ /* 0x002fda0003f46070 */
[----:B------:R1:W-:Y:S02]  /*1210*/  @!P2 STS.U8 [R12], R9 ;  /* 0x000000090c00a388 */ /* 0x0003e40000000000 */
.L_x_9:
[----:B------:R-:W-:Y:S05]  /*1220*/  BSYNC.RECONVERGENT B0 ;  /* 0x0000000000007941 */ /* 0x000fea0003800200 */
.L_x_8:
[----:B------:R-:W-:Y:S06]  /*1230*/  BAR.SYNC.DEFER_BLOCKING 0x0 ;  /* 0x0000000000007b1d */ /* 0x000fec0000010000 */
[----:B------:R-:W-:Y:S04]  /*1240*/  BSSY.RECONVERGENT B0, `(.L_x_10) ;  /* 0x0000011000007945 */ /* 0x000fe80003800200 */
[----:B------:R-:W-:Y:S05]  /*1250*/  @P0 BRA `(.L_x_11) ;  /* 0x00000000003c0947 */ /* 0x000fea0003800000 */
[----:B01----:R-:W-:Y:S01]  /*1260*/  VIADD R9, R7, 0x1 ;  /* 0x0000000107097836 */ /* 0x003fe20000000000 */
[----:B------:R-:W-:Y:S02]  /*1270*/  ISETP.GT.AND P3, PT, R10, UR5, PT ;  /* 0x000000050a007c0c */ /* 0x000fe4000bf64270 */
[----:B------:R-:W-:Y:S02]  /*1280*/  ISETP.GE.AND P2, PT, R8, UR5, PT ;  /* 0x0000000508007c0c */ /* 0x000fe4000bf46270 */
[-C--:B------:R-:W-:Y:S02]  /*1290*/  SEL R11, R6, R9.reuse, P3 ;  /* 0x00000009060b7207 */ /* 0x080fe40001800000 */
        /* <DEDUP_REMOVED lines=9> */
[----:B0-----:R-:W-:-:S05]  /*1330*/  IMAD.IADD R14, R11, 0x1, R14 ;  /* 0x000000010b0e7824 */ /* 0x001fca00078e020e */
[----:B------:R-:W-:-:S07]  /*1340*/  PRMT R9, R14, 0x7610, R9 ;  /* 0x000076100e097816 */ /* 0x000fce0000000009 */
.L_x_11:
[----:B------:R-:W-:Y:S05]  /*1350*/  BSYNC.RECONVERGENT B0 ;  /* 0x0000000000007941 */ /* 0x000fea0003800200 */
.L_x_10:
[----:B------:R-:W-:Y:S06]  /*1360*/  BAR.SYNC.DEFER_BLOCKING 0x0 ;  /* 0x0000000000007b1d */ /* 0x000fec0000010000 */
[----:B------:R-:W-:Y:S04]  /*1370*/  BSSY.RECONVERGENT B0, `(.L_x_12) ;  /* 0x0000006000007945 */ /* 0x000fe80003800200 */
[----:B------:R-:W-:Y:S05]  /*1380*/  @P0 BRA `(.L_x_13) ;  /* 0x0000000000100947 */ /* 0x000fea0003800000 */
[----:B------:R-:W2:Y:S01]  /*1390*/  LDS.U8 R11, [R12] ;  /* 0x000000000c0b7984 */ /* 0x000ea20000000000 */
[----:B------:R-:W-:-:S04]  /*13a0*/  LOP3.LUT R14, R9, 0xffff, RZ, 0xc0, !PT ;  /* 0x0000ffff090e7812 */ /* 0x000fc800078ec0ff */
[----:B--2---:R-:W-:-:S13]  /*13b0*/  ISETP.GE.U32.AND P2, PT, R14, R11, PT ;  /* 0x0000000b0e00720c */ /* 0x004fda0003f46070 */
[----:B------:R2:W-:Y:S02]  /*13c0*/  @!P2 STS.U8 [R12], R9 ;  /* 0x000000090c00a388 */ /* 0x0005e40000000000 */
.L_x_13:
[----:B------:R-:W-:Y:S05]  /*13d0*/  BSYNC.RECONVERGENT B0 ;  /* 0x0000000000007941 */ /* 0x000fea0003800200 */
.L_x_12:
[----:B------:R-:W-:Y:S06]  /*13e0*/  BAR.SYNC.DEFER_BLOCKING 0x0 ;  /* 0x0000000000007b1d */ /* 0x000fec0000010000 */
[----:B------:R-:W-:Y:S04]  /*13f0*/  BSSY.RECONVERGENT B0, `(.L_x_14) ;  /* 0x0000011000007945 */ /* 0x000fe80003800200 */
[----:B------:R-:W-:Y:S05]  /*1400*/  @P0 BRA `(.L_x_15) ;  /* 0x00000000003c0947 */ /* 0x000fea0003800000 */
[----:B012---:R-:W-:Y:S01]  /*1410*/  VIADD R9, R7, 0x2 ;  /* 0x0000000207097836 */ /* 0x007fe20000000000 */
        /* <DEDUP_REMOVED lines=14> */
.L_x_15:
[----:B------:R-:W-:Y:S05]  /*1500*/  BSYNC.RECONVERGENT B0 ;  /* 0x0000000000007941 */ /* 0x000fea0003800200 */
.L_x_14:
[----:B------:R-:W-:Y:S01]  /*1510*/  VIADD R17, R17, 0x4 ;  /* 0x0000000411117836 */ /* 0x000fe20000000000 */
[----:B------:R-:W-:Y:S04]  /*1520*/  BAR.SYNC.DEFER_BLOCKING 0x0 ;  /* 0x0000000000007b1d */ /* 0x000fe80000010000 */
[----:B------:R-:W-:Y:S02]  /*1530*/  ISETP.NE.AND P3, PT, R17, RZ, PT ;  /* 0x000000ff1100720c */ /* 0x000fe40003f65270 */
[----:B------:R-:W-:Y:S04]  /*1540*/  BSSY.RECONVERGENT B0, `(.L_x_16) ;  /* 0x0000006000007945 */ /* 0x000fe80003800200 */
[----:B------:R-:W-:Y:S07]  /*1550*/  @P0 BRA `(.L_x_17) ;  /* 0x0000000000100947 */ /* 0x000fee0003800000 */
[----:B------:R-:W3:Y:S01]  /*1560*/  LDS.U8 R11, [R12] ;  /* 0x000000000c0b7984 */ /* 0x000ee20000000000 */
[----:B------:R-:W-:-:S04]  /*1570*/  LOP3.LUT R14, R9, 0xffff, RZ, 0xc0, !PT ;  /* 0x0000ffff090e7812 */ /* 0x000fc800078ec0ff */
[----:B---3--:R-:W-:-:S13]  /*1580*/  ISETP.GE.U32.AND P2, PT, R14, R11, PT ;  /* 0x0000000b0e00720c */ /* 0x008fda0003f46070 */
[----:B------:R3:W-:Y:S02]  /*1590*/  @!P2 STS.U8 [R12], R9 ;  /* 0x000000090c00a388 */ /* 0x0007e40000000000 */
.L_x_17:
[----:B------:R-:W-:Y:S05]  /*15a0*/  BSYNC.RECONVERGENT B0 ;  /* 0x0000000000007941 */ /* 0x000fea0003800200 */
.L_x_16:
[----:B------:R-:W-:Y:S01]  /*15b0*/  VIADD R7, R7, 0x4 ;  /* 0x0000000407077836 */ /* 0x000fe20000000000 */
[----:B------:R-:W-:Y:S06]  /*15c0*/  @P3 BRA `(.L_x_18) ;  /* 0xfffffff800443947 */ /* 0x000fec000383ffff */
.L_x_1:
[----:B------:R-:W-:-:S13]  /*15d0*/  ISETP.NE.AND P1, PT, R4, RZ, PT ;  /* 0x000000ff0400720c */ /* 0x000fda0003f25270 */
[----:B------:R-:W-:Y:S05]  /*15e0*/  @!P1 BRA `(.L_x_0) ;  /* 0x00000000008c9947 */ /* 0x000fea0003800000 */
[----:B------:R-:W-:Y:S01]  /*15f0*/  PLOP3.LUT P1, PT, P0, PT, PT, 0x80, 0x8 ;  /* 0x000000000008781c */ /* 0x000fe2000072f070 */
[----:B------:R-:W-:Y:S01]  /*1600*/  IMAD.MOV R4, RZ, RZ, -R4 ;  /* 0x000000ffff047224 */ /* 0x000fe200078e0a04 */
[----:B------:R-:W4:Y:S01]  /*1610*/  LDCU UR8, c[0x0][0x38c] ;  /* 0x00007180ff0877ac */ /* 0x000f220008000800 */
[----:B------:R-:W0:Y:S10]  /*1620*/  LDCU UR5, c[0x0][0x394] ;  /* 0x00007280ff0577ac */ /* 0x000e340008000800 */
.L_x_23:
[----:B------:R-:W-:Y:S06]  /*1630*/  BAR.SYNC.DEFER_BLOCKING 0x0 ;  /* 0x0000000000007b1d */ /* 0x000fec0000010000 */
[----:B------:R-:W-:Y:S04]  /*1640*/  BSSY.RECONVERGENT B0, `(.L_x_19) ;  /* 0x0000010000007945 */ /* 0x000fe80003800200 */
[----:B------:R-:W-:Y:S05]  /*1650*/  @P1 BRA `(.L_x_20) ;  /* 0x0000000000381947 */ /* 0x000fea0003800000 */
[----:B0-----:R-:W-:Y:S02]  /*1660*/  ISETP.GT.AND P2, PT, R10, UR5, PT ;  /* 0x000000050a007c0c */ /* 0x001fe4000bf44270 */
[----:B------:R-:W-:Y:S02]  /*1670*/  ISETP.GE.AND P0, PT, R8, UR5, PT ;  /* 0x0000000508007c0c */ /* 0x000fe4000bf06270 */
[-C--:B------:R-:W-:Y:S02]  /*1680*/  SEL R7, R6, R5.reuse, P2 ;  /* 0x0000000506077207 */ /* 0x080fe40001000000 */
[C---:B------:R-:W-:Y:S02]  /*1690*/  SEL R14, R5.reuse, R6, P2 ;  /* 0x00000006050e7207 */ /* 0x040fe40001000000 */
[----:B-123--:R-:W-:Y:S02]  /*16a0*/  SEL R9, R5, R0, !P0 ;  /* 0x0000000005097207 */ /* 0x00efe40004000000 */
[----:B------:R-:W-:Y:S01]  /*16b0*/  SEL R18, R0, R5, !P0 ;  /* 0x0000000500127207 */ /* 0x000fe20004000000 */
[----:B----4-:R-:W-:-:S04]  /*16c0*/  IMAD R7, R14, UR8, R7 ;  /* 0x000000080e077c24 */ /* 0x010fc8000f8e0207 */
[----:B------:R-:W-:Y:S01]  /*16d0*/  IMAD R9, R18, UR8, R9 ;  /* 0x0000000812097c24 */ /* 0x000fe2000f8e0209 */
[----:B------:R-:W-:-:S04]  /*16e0*/  LEA R7, R7, UR4, 0x2 ;  /* 0x0000000407077c11 */ /* 0x000fc8000f8e10ff */
[----:B------:R-:W-:Y:S02]  /*16f0*/  LEA R11, R9, UR4, 0x2 ;  /* 0x00000004090b7c11 */ /* 0x000fe4000f8e10ff */
[----:B------:R-:W-:Y:S04]  /*1700*/  LDS.U8 R7, [R7+0x1] ;  /* 0x0000010007077984 */ /* 0x000fe80000000000 */
[----:B------:R-:W0:Y:S02]  /*1710*/  LDS.U8 R14, [R11+0x2] ;  /* 0x000002000b0e7984 */ /* 0x000e240000000000 */
[----:B0-----:R-:W-:-:S05]  /*1720*/  IMAD.IADD R14, R7, 0x1, R14 ;  /* 0x00000001070e7824 */ /* 0x001fca00078e020e */
[----:B------:R-:W-:-:S07]  /*1730*/  PRMT R9, R14, 0x7610, R9 ;  /* 0x000076100e097816 */ /* 0x000fce0000000009 */
.L_x_20:
[----:B0---4-:R-:W-:Y:S05]  /*1740*/  BSYNC.RECONVERGENT B0 ;  /* 0x0000000000007941 */ /* 0x011fea0003800200 */
.L_x_19:
[----:B------:R-:W-:Y:S01]  /*1750*/  BAR.SYNC.DEFER_BLOCKING 0x0 ;  /* 0x0000000000007b1d */ /* 0x000fe20000010000 */
[----:B------:R-:W-:Y:S01]  /*1760*/  ISETP.GE.AND P0, PT, R16, R13, PT ;  /* 0x0000000d1000720c */ /* 0x000fe20003f06270 */
[----:B------:R-:W-:-:S04]  /*1770*/  VIADD R4, R4, 0x1 ;  /* 0x0000000104047836 */ /* 0x000fc80000000000 */
[----:B------:R-:W-:Y:S01]  /*1780*/  BSSY.RECONVERGENT B0, `(.L_x_21) ;  /* 0x0000007000007945 */ /* 0x000fe20003800200 */
[----:B------:R-:W-:-:S07]  /*1790*/  ISETP.NE.AND P3, PT, R4, RZ, PT ;  /* 0x000000ff0400720c */ /* 0x000fce0003f65270 */
[----:B------:R-:W-:Y:S06]  /*17a0*/  @P0 BRA `(.L_x_22) ;  /* 0x0000000000100947 */ /* 0x000fec0003800000 */
[----:B------:R-:W0:Y:S01]  /*17b0*/  LDS.U8 R7, [R12] ;  /* 0x000000000c077984 */ /* 0x000e220000000000 */
[----:B------:R-:W-:-:S04]  /*17c0*/  LOP3.LUT R14, R9, 0xffff, RZ, 0xc0, !PT ;  /* 0x0000ffff090e7812 */ /* 0x000fc800078ec0ff */
[----:B0-----:R-:W-:-:S13]  /*17d0*/  ISETP.GE.U32.AND P2, PT, R14, R7, PT ;  /* 0x000000070e00720c */ /* 0x001fda0003f46070 */
[----:B------:R0:W-:Y:S02]  /*17e0*/  @!P2 STS.U8 [R12], R9 ;  /* 0x000000090c00a388 */ /* 0x0001e40000000000 */
.L_x_22:
[----:B------:R-:W-:Y:S05]  /*17f0*/  BSYNC.RECONVERGENT B0 ;  /* 0x0000000000007941 */ /* 0x000fea0003800200 */
.L_x_21:
[----:B------:R-:W-:Y:S01]  /*1800*/  VIADD R5, R5, 0x1 ;  /* 0x0000000105057836 */ /* 0x000fe20000000000 */
[----:B------:R-:W-:Y:S06]  /*1810*/  @P3 BRA `(.L_x_23) ;  /* 0xfffffffc00843947 */ /* 0x000fec000383ffff */
.L_x_0:
[----:B------:R-:W-:Y:S05]  /*1820*/  @P0 EXIT ;  /* 0x000000000000094d */ /* 0x000fea0003800000 */
[----:B------:R-:W4:Y:S04]  /*1830*/  LDS.U8 R5, [R12] ;  /* 0x000000000c057984 */ /* 0x000f280000000000 */
[----:B----4-:R-:W-:Y:S01]  /*1840*/  STG.E.U8 desc[UR6][R2.64], R5 ;  /* 0x0000000502007986 */ /* 0x010fe2000c101106 */
[----:B------:R-:W-:Y:S05]  /*1850*/  EXIT ;  /* 0x000000000000794d */ /* 0x000fea0003800000 */
.L_x_24:
[----:B------:R-:W-:-:S00]  /*1860*/  BRA `(.L_x_24) ;  /* 0xfffffffc00fc7947 */ /* 0x000fc0000383ffff */
[----:B------:R-:W-:-:S00]  /*1870*/  NOP ;  /* 0x0000000000007918 */ /* 0x000fc00000000000 */
        /* <DEDUP_REMOVED lines=8> */
.L_x_65:


//--------------------- .text._Z6gloyd2Phiiii     --------------------------
	.section	.text._Z6gloyd2Phiiii,"ax",@progbits
	.align	128
        .global         _Z6gloyd2Phiiii
        .type           _Z6gloyd2Phiiii,@function
        .size           _Z6gloyd2Phiiii,(.L_x_66 - _Z6gloyd2Phiiii)
        .other          _Z6gloyd2Phiiii,@"STO_CUDA_ENTRY STV_DEFAULT"
_Z6gloyd2Phiiii:
.text._Z6gloyd2Phiiii:
[----:B------:R-:W-:Y:S01]  /*0000*/  LDC R1, c[0x0][0x37c] ;  /* 0x0000df00ff017b82 */ /* 0x000fe20000000800 */
[----:B------:R-:W0:Y:S01]  /*0010*/  LDCU UR4, c[0x0][0x38c] ;  /* 0x00007180ff0477ac */ /* 0x000e220008000800 */
[----:B------:R-:W1:Y:S06]  /*0020*/  S2R R6, SR_TID.X ;  /* 0x0000000000067919 */ /* 0x000e6c0000002100 */
[----:B------:R-:W2:Y:S01]  /*0030*/  LDC R9, c[0x0][0x390] ;  /* 0x0000e400ff097b82 */ /* 0x000ea20000000800 */
[----:B------:R-:W3:Y:S01]  /*0040*/  LDCU.64 UR6, c[0x0][0x358] ;  /* 0x00006b00ff0677ac */ /* 0x000ee20008000a00 */
[----:B0-----:R-:W-:Y:S01]  /*0050*/  IMAD.U32 R7, RZ, RZ, UR4 ;  /* 0x00000004ff077e24 */ /* 0x001fe2000f8e00ff */
[----:B------:R-:W0:Y:S04]  /*0060*/  LDCU.64 UR4, c[0x0][0x380] ;  /* 0x00007000ff0477ac */ /* 0x000e280008000a00 */
[----:B------:R-:W-:-:S02]  /*0070*/  IABS R8, R7 ;  /* 0x0000000700087213 */ /* 0x000fc40000000000 */
[-C--:B------:R-:W-:Y:S01]  /*0080*/  LOP3.LUT R12, RZ, R7.reuse, RZ, 0x33, !PT ;  /* 0x00000007ff0c7212 */ /* 0x080fe200078e33ff */
[----:B--2---:R-:W-:Y:S01]  /*0090*/  IMAD R16, R9, R7, RZ ;  /* 0x0000000709107224 */ /* 0x004fe200078e02ff */
[----:B------:R-:W2:Y:S01]  /*00a0*/  I2F.RP R0, R8 ;  /* 0x0000000800007306 */ /* 0x000ea20000209400 */
[----:B------:R-:W-:-:S03]  /*00b0*/  IABS R15, R9 ;  /* 0x00000009000f7213 */ /* 0x000fc60000000000 */
[----:B------:R-:W-:Y:S02]  /*00c0*/  IABS R19, R16 ;  /* 0x0000001000137213 */ /* 0x000fe40000000000 */
[----:B-1----:R-:W-:Y:S02]  /*00d0*/  IABS R4, R6 ;  /* 0x0000000600047213 */ /* 0x002fe40000000000 */
[----:B------:R-:W1:Y:S08]  /*00e0*/  I2F.RP R5, R15 ;  /* 0x0000000f00057306 */ /* 0x000e700000209400 */
[----:B--2---:R-:W2:Y:S08]  /*00f0*/  MUFU.RCP R0, R0 ;  /* 0x0000000000007308 */ /* 0x004eb00000001000 */
[----:B-1----:R-:W-:Y:S01]  /*0100*/  MUFU.RCP R5, R5 ;  /* 0x0000000500057308 */ /* 0x002fe20000001000 */
[----:B--2---:R-:W-:-:S07]  /*0110*/  VIADD R2, R0, 0xffffffe ;  /* 0x0ffffffe00027836 */ /* 0x004fce0000000000 */
[----:B------:R1:W2:Y:S02]  /*0120*/  F2I.FTZ.U32.TRUNC.NTZ R3, R2 ;  /* 0x0000000200037305 */ /* 0x0002a4000021f000 */
[----:B-1----:R-:W-:Y:S02]  /*0130*/  IMAD.MOV.U32 R2, RZ, RZ, RZ ;  /* 0x000000ffff027224 */ /* 0x002fe400078e00ff */
[----:B--2---:R-:W-:-:S04]  /*0140*/  IMAD.MOV R11, RZ, RZ, -R3 ;  /* 0x000000ffff0b7224 */ /* 0x004fc800078e0a03 */
[----:B------:R-:W-:-:S04]  /*0150*/  IMAD R11, R11, R8, RZ ;  /* 0x000000080b0b7224 */ /* 0x000fc800078e02ff */
[----:B------:R-:W-:Y:S01]  /*0160*/  IMAD.HI.U32 R11, R3, R11, R2 ;  /* 0x0000000b030b7227 */ /* 0x000fe200078e0002 */
[----:B------:R-:W-:-:S03]  /*0170*/  LOP3.LUT R2, R6, R7, RZ, 0x3c, !PT ;  /* 0x0000000706027212 */ /* 0x000fc600078e3cff */
[----:B------:R-:W-:Y:S01]  /*0180*/  IMAD.MOV.U32 R3, RZ, RZ, R4 ;  /* 0x000000ffff037224 */ /* 0x000fe200078e0004 */
[----:B------:R-:W-:Y:S01]  /*0190*/  ISETP.GE.AND P2, PT, R2, RZ, PT ;  /* 0x000000ff0200720c */ /* 0x000fe20003f46270 */
[----:B------:R-:W-:Y:S02]  /*01a0*/  VIADD R2, R5, 0xffffffe ;  /* 0x0ffffffe05027836 */ /* 0x000fe40000000000 */
[----:B------:R-:W-:-:S04]  /*01b0*/  IMAD.HI.U32 R0, R11, R3, RZ ;  /* 0x000000030b007227 */ /* 0x000fc800078e00ff */
[----:B------:R-:W-:-:S04]  /*01c0*/  IMAD.MOV R4, RZ, RZ, -R0 ;  /* 0x000000ffff047224 */ /* 0x000fc800078e0a00 */
[C---:B------:R-:W-:Y:S02]  /*01d0*/  IMAD R3, R8.reuse, R4, R3 ;  /* 0x0000000408037224 */ /* 0x040fe400078e0203 */
[----:B------:R-:W1:Y:S03]  /*01e0*/  LDC R4, c[0x0][0x394] ;  /* 0x0000e500ff047b82 */ /* 0x000e660000000800 */
[----:B------:R-:W-:-:S13]  /*01f0*/  ISETP.GT.U32.AND P1, PT, R8, R3, PT ;  /* 0x000000030800720c */ /* 0x000fda0003f24070 */
[----:B------:R-:W-:Y:S02]  /*0200*/  @!P1 IMAD.IADD R3, R3, 0x1, -R8 ;  /* 0x0000000103039824 */ /* 0x000fe400078e0a08 */
[----:B------:R-:W-:-:S03]  /*0210*/  @!P1 VIADD R0, R0, 0x1 ;  /* 0x0000000100009836 */ /* 0x000fc60000000000 */
[----:B------:R-:W-:Y:S02]  /*0220*/  ISETP.GE.U32.AND P0, PT, R3, R8, PT ;  /* 0x000000080300720c */ /* 0x000fe40003f06070 */
[----:B------:R2:W4:Y:S02]  /*0230*/  F2I.FTZ.U32.TRUNC.NTZ R3, R2 ;  /* 0x0000000200037305 */ /* 0x000524000021f000 */
[----:B--2---:R-:W-:-:S09]  /*0240*/  IMAD.MOV.U32 R2, RZ, RZ, RZ ;  /* 0x000000ffff027224 */ /* 0x004fd200078e00ff */
[----:B------:R-:W-:Y:S01]  /*0250*/  @P0 VIADD R0, R0, 0x1 ;  /* 0x0000000100000836 */ /* 0x000fe20000000000 */
[----:B------:R-:W-:-:S03]  /*0260*/  ISETP.NE.AND P0, PT, R7, RZ, PT ;  /* 0x000000ff0700720c */ /* 0x000fc60003f05270 */
[----:B------:R-:W-:Y:S02]  /*0270*/  @!P2 IMAD.MOV R0, RZ, RZ, -R0 ;  /* 0x000000ffff00a224 */ /* 0x000fe400078e0a00 */
[----:B----4-:R-:W-:-:S03]  /*0280*/  IMAD.MOV R18, RZ, RZ, -R3 ;  /* 0x000000ffff127224 */ /* 0x010fc600078e0a03 */
[----:B------:R-:W-:Y:S01]  /*0290*/  SEL R5, R12, R0, !P0 ;  /* 0x000000000c057207 */ /* 0x000fe20004000000 */
[C---:B-1----:R-:W-:Y:S02]  /*02a0*/  IMAD R0, R7.reuse, R4, RZ ;  /* 0x0000000407007224 */ /* 0x042fe400078e02ff */
[----:B------:R-:W-:Y:S02]  /*02b0*/  IMAD R17, R18, R15, RZ ;  /* 0x0000000f12117224 */ /* 0x000fe400078e02ff */
[----:B------:R-:W-:Y:S02]  /*02c0*/  IMAD.MOV R10, RZ, RZ, -R5 ;  /* 0x000000ffff0a7224 */ /* 0x000fe400078e0a05 */
[----:B------:R-:W-:Y:S02]  /*02d0*/  IMAD R14, R0, R9, R4 ;  /* 0x00000009000e7224 */ /* 0x000fe400078e0204 */
[----:B------:R-:W-:Y:S02]  /*02e0*/  IMAD R0, R7, R10, R6 ;  /* 0x0000000a07007224 */ /* 0x000fe400078e0206 */
[----:B------:R-:W-:-:S02]  /*02f0*/  IMAD R14, R14, R7, RZ ;  /* 0x000000070e0e7224 */ /* 0x000fc400078e02ff */
[----:B------:R-:W-:Y:S02]  /*0300*/  IMAD R13, R16, R5, R0 ;  /* 0x00000005100d7224 */ /* 0x000fe400078e0200 */
[----:B------:R-:W-:-:S04]  /*0310*/  IMAD.HI.U32 R3, R3, R17, R2 ;  /* 0x0000001103037227 */ /* 0x000fc800078e0002 */
[----:B------:R-:W-:Y:S02]  /*0320*/  IMAD.IADD R10, R13, 0x1, R14 ;  /* 0x000000010d0a7824 */ /* 0x000fe400078e020e */
[----:B------:R-:W-:-:S03]  /*0330*/  IMAD.MOV.U32 R17, RZ, RZ, R19 ;  /* 0x000000ffff117224 */ /* 0x000fc600078e0013 */
[----:B------:R-:W-:Y:S01]  /*0340*/  IABS R18, R10 ;  /* 0x0000000a00127213 */ /* 0x000fe20000000000 */
[----:B------:R-:W1:Y:S04]  /*0350*/  I2F.RP R19, R17 ;  /* 0x0000001100137306 */ /* 0x000e680000209400 */
[----:B------:R-:W-:-:S04]  /*0360*/  IMAD.HI.U32 R20, R3, R18, RZ ;  /* 0x0000001203147227 */ /* 0x000fc800078e00ff */
[----:B------:R-:W-:-:S04]  /*0370*/  IMAD.MOV R2, RZ, RZ, -R20 ;  /* 0x000000ffff027224 */ /* 0x000fc800078e0a14 */
[C---:B------:R-:W-:Y:S01]  /*0380*/  IMAD R2, R15.reuse, R2, R18 ;  /* 0x000000020f027224 */ /* 0x040fe200078e0212 */
[----:B-1----:R-:W1:Y:S04]  /*0390*/  MUFU.RCP R19, R19 ;  /* 0x0000001300137308 */ /* 0x002e680000001000 */
[----:B------:R-:W-:-:S13]  /*03a0*/  ISETP.GT.U32.AND P2, PT, R15, R2, PT ;  /* 0x000000020f00720c */ /* 0x000fda0003f44070 */
[----:B------:R-:W-:Y:S01]  /*03b0*/  @!P2 IMAD.IADD R2, R2, 0x1, -R15 ;  /* 0x000000010202a824 */ /* 0x000fe200078e0a0f */
[----:B-1----:R-:W-:Y:S01]  /*03c0*/  IADD3 R3, PT, PT, R19, 0xffffffe, RZ ;  /* 0x0ffffffe13037810 */ /* 0x002fe20007ffe0ff */
[----:B------:R-:W-:Y:S01]  /*03d0*/  @!P2 VIADD R20, R20, 0x1 ;  /* 0x000000011414a836 */ /* 0x000fe20000000000 */
[----:B------:R-:W-:Y:S02]  /*03e0*/  ISETP.NE.AND P2, PT, R9, RZ, PT ;  /* 0x000000ff0900720c */ /* 0x000fe40003f45270 */
[----:B------:R-:W-:Y:S02]  /*03f0*/  ISETP.GE.U32.AND P1, PT, R2, R15, PT ;  /* 0x0000000f0200720c */ /* 0x000fe40003f26070 */
[----:B------:R-:W-:Y:S01]  /*0400*/  LOP3.LUT R2, R10, R9, RZ, 0x3c, !PT ;  /* 0x000000090a027212 */ /* 0x000fe200078e3cff */
[----:B------:R-:W1:Y:S01]  /*0410*/  F2I.FTZ.U32.TRUNC.NTZ R3, R3 ;  /* 0x0000000300037305 */ /* 0x000e62000021f000 */
[----:B------:R-:W-:Y:S02]  /*0420*/  IABS R19, R16 ;  /* 0x0000001000137213 */ /* 0x000fe40000000000 */
[----:B------:R-:W-:-:S03]  /*0430*/  ISETP.GE.AND P3, PT, R2, RZ, PT ;  /* 0x000000ff0200720c */ /* 0x000fc60003f66270 */
[----:B------:R-:W-:-:S04]  /*0440*/  IMAD.MOV R19, RZ, RZ, -R19 ;  /* 0x000000ffff137224 */ /* 0x000fc800078e0a13 */
[----:B------:R-:W-:Y:S02]  /*0450*/  @P1 VIADD R20, R20, 0x1 ;  /* 0x0000000114141836 */ /* 0x000fe40000000000 */
[----:B-1----:R-:W-:-:S04]  /*0460*/  IMAD.MOV R2, RZ, RZ, -R3 ;  /* 0x000000ffff027224 */ /* 0x002fc800078e0a03 */
[----:B------:R-:W-:Y:S01]  /*0470*/  @!P3 IMAD.MOV R20, RZ, RZ, -R20 ;  /* 0x000000ffff14b224 */ /* 0x000fe200078e0a14 */
[----:B------:R-:W-:Y:S01]  /*0480*/  @!P2 LOP3.LUT R20, RZ, R9, RZ, 0x33, !PT ;  /* 0x00000009ff14a212 */ /* 0x000fe200078e33ff */
[----:B------:R-:W-:Y:S01]  /*0490*/  IMAD R9, R2, R17, RZ ;  /* 0x0000001102097224 */ /* 0x000fe200078e02ff */
[----:B------:R-:W-:Y:S01]  /*04a0*/  ISETP.GE.AND P3, PT, R10, RZ, PT ;  /* 0x000000ff0a00720c */ /* 0x000fe20003f66270 */
[----:B------:R-:W-:Y:S01]  /*04b0*/  IMAD.MOV.U32 R2, RZ, RZ, RZ ;  /* 0x000000ffff027224 */ /* 0x000fe200078e00ff */
[----:B------:R-:W-:Y:S02]  /*04c0*/  IABS R15, R20 ;  /* 0x00000014000f7213 */ /* 0x000fe40000000000 */
[----:B------:R-:W-:Y:S01]  /*04d0*/  LOP3.LUT R20, R20, R7, RZ, 0x3c, !PT ;  /* 0x0000000714147212 */ /* 0x000fe200078e3cff */
[----:B------:R-:W-:Y:S02]  /*04e0*/  IMAD.HI.U32 R3, R3, R9, R2 ;  /* 0x0000000903037227 */ /* 0x000fe400078e0002 */
[----:B------:R-:W1:Y:S01]  /*04f0*/  S2R R9, SR_CTAID.X ;  /* 0x0000000000097919 */ /* 0x000e620000002500 */
[----:B------:R-:W-:Y:S01]  /*0500*/  ISETP.GE.AND P2, PT, R20, RZ, PT ;  /* 0x000000ff1400720c */ /* 0x000fe20003f46270 */
[----:B------:R-:W-:-:S04]  /*0510*/  IMAD.HI.U32 R11, R11, R15, RZ ;  /* 0x0000000f0b0b7227 */ /* 0x000fc800078e00ff */
[----:B------:R-:W-:-:S04]  /*0520*/  IMAD.HI.U32 R3, R3, R18, RZ ;  /* 0x0000001203037227 */ /* 0x000fc800078e00ff */
[----:B------:R-:W-:Y:S02]  /*0530*/  IMAD.MOV R2, RZ, RZ, -R11 ;  /* 0x000000ffff027224 */ /* 0x000fe400078e0a0b */
[----:B------:R-:W-:Y:S02]  /*0540*/  IMAD R18, R3, R19, R18 ;  /* 0x0000001303127224 */ /* 0x000fe400078e0212 */
[----:B------:R-:W-:-:S03]  /*0550*/  IMAD R3, R8, R2, R15 ;  /* 0x0000000208037224 */ /* 0x000fc600078e020f */
[----:B------:R-:W-:Y:S02]  /*0560*/  ISETP.GT.U32.AND P1, PT, R17, R18, PT ;  /* 0x000000121100720c */ /* 0x000fe40003f24070 */
[----:B------:R-:W-:-:S11]  /*0570*/  ISETP.GT.U32.AND P6, PT, R8, R3, PT ;  /* 0x000000030800720c */ /* 0x000fd60003fc4070 */
[----:B------:R-:W-:Y:S02]  /*0580*/  @!P1 IMAD.IADD R18, R18, 0x1, -R17 ;  /* 0x0000000112129824 */ /* 0x000fe400078e0a11 */
[----:B------:R-:W-:Y:S01]  /*0590*/  @!P6 IMAD.IADD R3, R3, 0x1, -R8 ;  /* 0x000000010303e824 */ /* 0x000fe200078e0a08 */
[----:B-1----:R-:W-:Y:S01]  /*05a0*/  ISETP.GE.AND P1, PT, R9, R4, PT ;  /* 0x000000040900720c */ /* 0x002fe20003f26270 */
[----:B------:R-:W-:Y:S01]  /*05b0*/  @!P6 VIADD R11, R11, 0x1 ;  /* 0x000000010b0be836 */ /* 0x000fe20000000000 */
[----:B------:R-:W-:Y:S02]  /*05c0*/  ISETP.GT.U32.AND P5, PT, R17, R18, PT ;  /* 0x000000121100720c */ /* 0x000fe40003fa4070 */
[----:B------:R-:W-:Y:S02]  /*05d0*/  ISETP.GE.U32.AND P4, PT, R3, R8, PT ;  /* 0x000000080300720c */ /* 0x000fe40003f86070 */
[----:B------:R-:W-:-:S07]  /*05e0*/  ISETP.NE.AND P6, PT, R16, RZ, PT ;  /* 0x000000ff1000720c */ /* 0x000fce0003fc5270 */
[----:B------:R-:W-:Y:S01]  /*05f0*/  @!P1 IADD3 R3, PT, PT, R9, -R4, RZ ;  /* 0x8000000409039210 */ /* 0x000fe20007ffe0ff */
[----:B------:R-:W-:Y:S02]  /*0600*/  @!P1 IMAD R2, R16, R7, RZ ;  /* 0x0000000710029224 */ /* 0x000fe400078e02ff */
[----:B------:R-:W-:Y:S02]  /*0610*/  @!P5 IMAD.IADD R18, R18, 0x1, -R17 ;  /* 0x000000011212d824 */ /* 0x000fe400078e0a11 */
[----:B------:R-:W-:Y:S02]  /*0620*/  @P4 VIADD R11, R11, 0x1 ;  /* 0x000000010b0b4836 */ /* 0x000fe40000000000 */
[----:B------:R-:W-:Y:S02]  /*0630*/  @P1 IMAD.IADD R8, R9, 0x1, -R4 ;  /* 0x0000000109081824 */ /* 0x000fe400078e0a04 */
[----:B------:R-:W-:Y:S02]  /*0640*/  @!P2 IMAD.MOV R11, RZ, RZ, -R11 ;  /* 0x000000ffff0ba224 */ /* 0x000fe400078e0a0b */
[----:B------:R-:W-:Y:S01]  /*0650*/  @!P3 IMAD.MOV R18, RZ, RZ, -R18 ;  /* 0x000000ffff12b224 */ /* 0x000fe200078e0a12 */
[----:B------:R-:W-:Y:S01]  /*0660*/  @!P6 LOP3.LUT R18, RZ, R16, RZ, 0x33, !PT ;  /* 0x00000010ff12e212 */ /* 0x000fe200078e33ff */
[----:B------:R-:W-:Y:S01]  /*0670*/  @!P1 IMAD R2, R3, R2, R14 ;  /* 0x0000000203029224 */ /* 0x000fe200078e020e */
[----:B------:R-:W-:Y:S01]  /*0680*/  SEL R11, R12, R11, !P0 ;  /* 0x0000000b0c0b7207 */ /* 0x000fe20004000000 */
[----:B------:R-:W-:-:S03]  /*0690*/  @P1 IMAD R3, R8, R7, R7 ;  /* 0x0000000708031224 */ /* 0x000fc600078e0207 */
[----:B------:R-:W-:Y:S01]  /*06a0*/  ISETP.GE.AND P0, PT, R11, R18, PT ;  /* 0x000000120b00720c */ /* 0x000fe20003f06270 */
[----:B------:R-:W-:-:S04]  /*06b0*/  @P1 IMAD.IADD R2, R3, 0x1, R14 ;  /* 0x0000000103021824 */ /* 0x000fc800078e020e */
[----:B------:R-:W-:-:S05]  /*06c0*/  IMAD.IADD R13, R13, 0x1, R2 ;  /* 0x000000010d0d7824 */ /* 0x000fca00078e0202 */
[----:B0-----:R-:W-:-:S03]  /*06d0*/  IADD3 R2, P2, PT, R13, UR4, RZ ;  /* 0x000000040d027c10 */ /* 0x001fc6000ff5e0ff */
[C---:B------:R-:W-:Y:S02]  /*06e0*/  @!P0 IADD3 R12, P3, PT, R10.reuse, UR4, RZ ;  /* 0x000000040a0c8c10 */ /* 0x040fe4000ff7e0ff */
[----:B------:R-:W-:Y:S02]  /*06f0*/  LEA.HI.X.SX32 R3, R13, UR5, 0x1, P2 ;  /* 0x000000050d037c11 */ /* 0x000fe400090f0eff */
[----:B------:R-:W-:-:S03]  /*0700*/  @!P0 LEA.HI.X.SX32 R13, R10, UR5, 0x1, P3 ;  /* 0x000000050a0d8c11 */ /* 0x000fc600098f0eff */
[----:B---3--:R-:W2:Y:S04]  /*0710*/  LDG.E.U8 R15, desc[UR6][R2.64] ;  /* 0x00000006020f7981 */ /* 0x008ea8000c1e1100 */
[----:B------:R-:W3:Y:S01]  /*0720*/  @!P0 LDG.E.U8 R13, desc[UR6][R12.64] ;  /* 0x000000060c0d8981 */ /* 0x000ee2000c1e1100 */
[----:B------:R-:W0:Y:S01]  /*0730*/  S2UR UR5, SR_CgaCtaId ;  /* 0x00000000000579c3 */ /* 0x000e220000008800 */
[----:B------:R-:W-:Y:S02]  /*0740*/  UMOV UR4, 0x400 ;  /* 0x0000040000047882 */ /* 0x000fe40000000000 */
[----:B0-----:R-:W-:-:S06]  /*0750*/  ULEA UR5, UR5, UR4, 0x18 ;  /* 0x0000000405057291 */ /* 0x001fcc000f8ec0ff */
[----:B------:R-:W-:-:S05]  /*0760*/  LEA R6, R6, UR5, 0x2 ;  /* 0x0000000506067c11 */ /* 0x000fca000f8e10ff */
[----:B--2---:R0:W-:Y:S04]  /*0770*/  STS.U8 [R6], R15 ;  /* 0x0000000f06007388 */ /* 0x0041e80000000000 */
[----:B---3--:R0:W-:Y:S01]  /*0780*/  @!P0 STS.U8 [R6+0x1], R13 ;  /* 0x0000010d06008388 */ /* 0x0081e20000000000 */
[----:B------:R-:W-:-:S13]  /*0790*/  ISETP.GE.AND P0, PT, R7, 0x1, PT ;  /* 0x000000010700780c */ /* 0x000fda0003f06270 */
[----:B0-----:R-:W-:Y:S05]  /*07a0*/  @!P0 BRA `(.L_x_25) ;  /* 0x0000000800648947 */ /* 0x001fea0003800000 */
[C---:B------:R-:W-:Y:S01]  /*07b0*/  ISETP.GE.U32.AND P0, PT, R7.reuse, 0x4, PT ;  /* 0x000000040700780c */ /* 0x040fe20003f06070 */
[----:B------:R-:W-:Y:S01]  /*07c0*/  IMAD.MOV.U32 R10, RZ, RZ, RZ ;  /* 0x000000ffff0a7224 */ /* 0x000fe200078e00ff */
[----:B------:R-:W-:-:S11]  /*07d0*/  LOP3.LUT R8, R7, 0x3, RZ, 0xc0, !PT ;  /* 0x0000000307087812 */ /* 0x000fd600078ec0ff */
[----:B------:R-:W-:Y:S05]  /*07e0*/  @!P0 BRA `(.L_x_26) ;  /* 0x0000000400b08947 */ /* 0x000fea0003800000 */
[----:B------:R-:W0:Y:S01]  /*07f0*/  LDC R11, c[0x0][0x38c] ;  /* 0x0000e300ff0b7b82 */ /* 0x000e220000000800 */
[----:B------:R-:W-:Y:S01]  /*0800*/  LOP3.LUT R10, R7, 0x7ffffffc, RZ, 0xc0, !PT ;  /* 0x7ffffffc070a7812 */ /* 0x000fe200078ec0ff */
[----:B------:R-:W-:-:S06]  /*0810*/  UMOV UR4, URZ ;  /* 0x000000ff00047c82 */ /* 0x000fcc0008000000 */
[----:B------:R-:W1:Y:S02]  /*0820*/  LDC R4, c[0x0][0x394] ;  /* 0x0000e500ff047b82 */ /* 0x000e640000000800 */
.L_x_35:
[----:B0-----:R-:W-:Y:S01]  /*0830*/  IMAD.MOV.U32 R7, RZ, RZ, R11 ;  /* 0x000000ffff077224 */ /* 0x001fe200078e000b */
[----:B------:R-:W-:Y:S03]  /*0840*/  BAR.SYNC.DEFER_BLOCKING 0x0 ;  /* 0x0000000000007b1d */ /* 0x000fe60000010000 */
[----:B------:R-:W-:-:S05]  /*0850*/  IMAD R12, R5, R7, UR4 ;  /* 0x00000004050c7e24 */ /* 0x000fca000f8e0207 */
[----:B------:R-:W-:Y:S01]  /*0860*/  LEA R12, R12, UR5, 0x2 ;  /* 0x000000050c0c7c11 */ /* 0x000fe2000f8e10ff */
[----:B--2---:R-:W-:Y:S06]  /*0870*/  @P1 BRA `(.L_x_27) ;  /* 0x0000000000201947 */ /* 0x004fec0003800000 */
[C---:B------:R-:W-:Y:S02]  /*0880*/  VIMNMX.U32 R14, PT, PT, R0.reuse, UR4, !PT ;  /* 0x00000004000e7c48 */ /* 0x040fe4000ffe0000 */
[----:B------:R-:W-:-:S05]  /*0890*/  VIMNMX.U32 R13, PT, PT, R0, UR4, PT ;  /* 0x00000004000d7c48 */ /* 0x000fca000bfe0000 */
[----:B------:R-:W-:-:S05]  /*08a0*/  IMAD R13, R13, R7, R14 ;  /* 0x000000070d0d7224 */ /* 0x000fca00078e020e */
[----:B------:R-:W-:Y:S02]  /*08b0*/  LEA R14, R13, UR5, 0x2 ;  /* 0x000000050d0e7c11 */ /* 0x000fe4000f8e10ff */
[----:B------:R-:W-:Y:S04]  /*08c0*/  LDS.U8 R13, [R12] ;  /* 0x000000000c0d7984 */ /* 0x000fe80000000000 */
[----:B------:R-:W0:Y:S02]  /*08d0*/  LDS.U8 R14, [R14+0x1] ;  /* 0x000001000e0e7984 */ /* 0x000e240000000000 */
[----:B0-----:R-:W-:Y:S01]  /*08e0*/  IMAD.IADD R13, R13, 0x1, R14 ;  /* 0x000000010d0d7824 */ /* 0x001fe200078e020e */
[----:B------:R-:W-:Y:S06]  /*08f0*/  BRA `(.L_x_28) ;  /* 0x0000000000247947 */ /* 0x000fec0003800000 */
.L_x_27:
[----:B------:R-:W-:Y:S01]  /*0900*/  VIMNMX.U32 R14, PT, PT, R5, UR4, !PT ;  /* 0x00000004050e7c48 */ /* 0x000fe2000ffe0000 */
[----:B------:R-:W-:Y:S01]  /*0910*/  IMAD R15, R7, UR4, R0 ;  /* 0x00000004070f7c24 */ /* 0x000fe2000f8e0200 */
[----:B------:R-:W-:-:S04]  /*0920*/  VIMNMX.U32 R13, PT, PT, R5, UR4, PT ;  /* 0x00000004050d7c48 */ /* 0x000fc8000bfe0000 */
[----:B------:R-:W-:Y:S01]  /*0930*/  LEA R15, R15, UR5, 0x2 ;  /* 0x000000050f0f7c11 */ /* 0x000fe2000f8e10ff */
[----:B------:R-:W-:-:S05]  /*0940*/  IMAD R13, R13, R7, R14 ;  /* 0x000000070d0d7224 */ /* 0x000fca00078e020e */
[----:B------:R-:W-:Y:S01]  /*0950*/  LEA R14, R13, UR5, 0x2 ;  /* 0x000000050d0e7c11 */ /* 0x000fe2000f8e10ff */
[----:B------:R-:W-:Y:S05]  /*0960*/  LDS.U8 R15, [R15] ;  /* 0x000000000f0f7984 */ /* 0x000fea0000000000 */
[----:B------:R-:W0:Y:S02]  /*0970*/  LDS.U8 R14, [R14+0x1] ;  /* 0x000001000e0e7984 */ /* 0x000e240000000000 */
[----:B0-----:R-:W-:-:S07]  /*0980*/  IMAD.IADD R13, R14, 0x1, R15 ;  /* 0x000000010e0d7824 */ /* 0x001fce00078e020f */
.L_x_28:
[----:B------:R-:W-:Y:S01]  /*0990*/  BAR.SYNC.DEFER_BLOCKING 0x0 ;  /* 0x0000000000007b1d */ /* 0x000fe20000010000 */
[----:B------:R-:W-:-:S05]  /*09a0*/  UIADD3 UR8, UPT, UPT, UR4, 0x1, URZ ;  /* 0x0000000104087890 */ /* 0x000fca000fffe0ff */
[----:B------:R-:W0:Y:S02]  /*09b0*/  LDS.U8 R14, [R6] ;  /* 0x00000000060e7984 */ /* 0x000e240000000000 */
[----:B0-----:R-:W-:-:S13]  /*09c0*/  ISETP.GE.U32.AND P0, PT, R13, R14, PT ;  /* 0x0000000e0d00720c */ /* 0x001fda0003f06070 */
[----:B------:R0:W-:Y:S01]  /*09d0*/  @!P0 STS.U8 [R6], R13 ;  /* 0x0000000d06008388 */ /* 0x0001e20000000000 */
[----:B------:R-:W-:Y:S01]  /*09e0*/  BAR.SYNC.DEFER_BLOCKING 0x0 ;  /* 0x0000000000007b1d */ /* 0x000fe20000010000 */
[----:B-1----:R-:W-:-:S13]  /*09f0*/  ISETP.GE.AND P0, PT, R9, R4, PT ;  /* 0x000000040900720c */ /* 0x002fda0003f06270 */
[----:B0-----:R-:W-:Y:S05]  /*0a00*/  @!P0 BRA `(.L_x_29) ;  /* 0x0000000000288947 */ /* 0x001fea0003800000 */
[----:B------:R-:W-:Y:S01]  /*0a10*/  VIMNMX.U32 R14, PT, PT, R5, UR8, !PT ;  /* 0x00000008050e7c48 */ /* 0x000fe2000ffe0000 */
[----:B------:R-:W-:Y:S01]  /*0a20*/  IMAD R15, R7, UR8, R0 ;  /* 0x00000008070f7c24 */ /* 0x000fe2000f8e0200 */
[----:B------:R-:W-:-:S04]  /*0a30*/  VIMNMX.U32 R13, PT, PT, R5, UR8, PT ;  /* 0x00000008050d7c48 */ /* 0x000fc8000bfe0000 */
[----:B------:R-:W-:Y:S01]  /*0a40*/  LEA R15, R15, UR5, 0x2 ;  /* 0x000000050f0f7c11 */ /* 0x000fe2000f8e10ff */
[----:B------:R-:W-:-:S04]  /*0a50*/  IMAD R13, R13, R7, R14 ;  /* 0x000000070d0d7224 */ /* 0x000fc800078e020e */
[----:B------:R-:W-:Y:S01]  /*0a60*/  LDS.U8 R14, [R15] ;  /* 0x000000000f0e7984 */ /* 0x000fe20000000000 */
[----:B------:R-:W-:-:S06]  /*0a70*/  LEA R13, R13, UR5, 0x2 ;  /* 0x000000050d0d7c11 */ /* 0x000fcc000f8e10ff */
[----:B------:R-:W0:Y:S02]  /*0a80*/  LDS.U8 R13, [R13+0x1] ;  /* 0x000001000d0d7984 */ /* 0x000e240000000000 */
[----:B0-----:R-:W-:Y:S01]  /*0a90*/  IMAD.IADD R17, R13, 0x1, R14 ;  /* 0x000000010d117824 */ /* 0x001fe200078e020e */
[----:B------:R-:W-:Y:S06]  /*0aa0*/  BRA `(.L_x_30) ;  /* 0x00000000001c7947 */ /* 0x000fec0003800000 */
.L_x_29:
[C---:B------:R-:W-:Y:S01]  /*0ab0*/  VIMNMX.U32 R14, PT, PT, R0.reuse, UR8, !PT ;  /* 0x00000008000e7c48 */ /* 0x040fe2000ffe0000 */
[----:B------:R-:W-:Y:S01]  /*0ac0*/  LDS.U8 R17, [R12+0x4] ;  /* 0x000004000c117984 */ /* 0x000fe20000000000 */
[----:B------:R-:W-:-:S05]  /*0ad0*/  VIMNMX.U32 R13, PT, PT, R0, UR8, PT ;  /* 0x00000008000d7c48 */ /* 0x000fca000bfe0000 */
[----:B------:R-:W-:-:S05]  /*0ae0*/  IMAD R13, R13, R7, R14 ;  /* 0x000000070d0d7224 */ /* 0x000fca00078e020e */
[----:B------:R-:W-:-:S05]  /*0af0*/  LEA R13, R13, UR5, 0x2 ;  /* 0x000000050d0d7c11 */ /* 0x000fca000f8e10ff */
[----:B------:R-:W0:Y:S02]  /*0b00*/  LDS.U8 R14, [R13+0x1] ;  /* 0x000001000d0e7984 */ /* 0x000e240000000000 */
[----:B0-----:R-:W-:-:S07]  /*0b10*/  IMAD.IADD R17, R17, 0x1, R14 ;  /* 0x0000000111117824 */ /* 0x001fce00078e020e */
.L_x_30:
[----:B------:R-:W-:Y:S01]  /*0b20*/  BAR.SYNC.DEFER_BLOCKING 0x0 ;  /* 0x0000000000007b1d */ /* 0x000fe20000010000 */
[----:B------:R-:W-:-:S05]  /*0b30*/  UIADD3 UR8, UPT, UPT, UR4, 0x2, URZ ;  /* 0x0000000204087890 */ /* 0x000fca000fffe0ff */
[----:B------:R-:W0:Y:S02]  /*0b40*/  LDS.U8 R14, [R6] ;  /* 0x00000000060e7984 */ /* 0x000e240000000000 */
[----:B0-----:R-:W-:-:S13]  /*0b50*/  ISETP.GE.U32.AND P2, PT, R17, R14, PT ;  /* 0x0000000e1100720c */ /* 0x001fda0003f46070 */
[----:B------:R0:W-:Y:S01]  /*0b60*/  @!P2 STS.U8 [R6], R17 ;  /* 0x000000110600a388 */ /* 0x0001e20000000000 */
[----:B------:R-:W-:Y:S06]  /*0b70*/  BAR.SYNC.DEFER_BLOCKING 0x0 ;  /* 0x0000000000007b1d */ /* 0x000fec0000010000 */
[----:B------:R-:W-:Y:S05]  /*0b80*/  @!P0 BRA `(.L_x_31) ;  /* 0x0000000000288947 */ /* 0x000fea0003800000 */
        /* <DEDUP_REMOVED lines=10> */
.L_x_31:
[C---:B------:R-:W-:Y:S01]  /*0c30*/  VIMNMX.U32 R14, PT, PT, R0.reuse, UR8, !PT ;  /* 0x00000008000e7c48 */ /* 0x040fe2000ffe0000 */
[----:B0-----:R-:W-:Y:S01]  /*0c40*/  LDS.U8 R17, [R12+0x8] ;  /* 0x000008000c117984 */ /* 0x001fe20000000000 */
[----:B------:R-:W-:-:S05]  /*0c50*/  VIMNMX.U32 R13, PT, PT, R0, UR8, PT ;  /* 0x00000008000d7c48 */ /* 0x000fca000bfe0000 */
[----:B------:R-:W-:-:S05]  /*0c60*/  IMAD R13, R13, R7, R14 ;  /* 0x000000070d0d7224 */ /* 0x000fca00078e020e */
[----:B------:R-:W-:-:S05]  /*0c70*/  LEA R13, R13, UR5, 0x2 ;  /* 0x000000050d0d7c11 */ /* 0x000fca000f8e10ff */
[----:B------:R-:W0:Y:S02]  /*0c80*/  LDS.U8 R14, [R13+0x1] ;  /* 0x000001000d0e7984 */ /* 0x000e240000000000 */
[----:B0-----:R-:W-:-:S07]  /*0c90*/  IADD3 R17, PT, PT, R17, R14, RZ ;  /* 0x0000000e11117210 */ /* 0x001fce0007ffe0ff */
.L_x_32:
        /* <DEDUP_REMOVED lines=14> */
[----:B------:R-:W1:Y:S02]  /*0d80*/  LDS.U8 R12, [R12+0x1] ;  /* 0x000001000c0c7984 */ /* 0x000e640000000000 */
[----:B-1----:R-:W-:Y:S01]  /*0d90*/  IMAD.IADD R13, R12, 0x1, R13 ;  /* 0x000000010c0d7824 */ /* 0x002fe200078e020d */
[----:B------:R-:W-:Y:S06]  /*0da0*/  BRA `(.L_x_34) ;  /* 0x00000000001c7947 */ /* 0x000fec0003800000 */
.L_x_33:
[C---:B------:R-:W-:Y:S01]  /*0db0*/  VIMNMX.U32 R14, PT, PT, R0.reuse, UR8, !PT ;  /* 0x00000008000e7c48 */ /* 0x040fe2000ffe0000 */
[----:B------:R-:W-:Y:S01]  /*0dc0*/  LDS.U8 R12, [R12+0xc] ;  /* 0x00000c000c0c7984 */ /* 0x000fe20000000000 */
[----:B------:R-:W-:-:S05]  /*0dd0*/  VIMNMX.U32 R13, PT, PT, R0, UR8, PT ;  /* 0x00000008000d7c48 */ /* 0x000fca000bfe0000 */
[----:B------:R-:W-:-:S05]  /*0de0*/  IMAD R13, R13, R7, R14 ;  /* 0x000000070d0d7224 */ /* 0x000fca00078e020e */
[----:B------:R-:W-:-:S05]  /*0df0*/  LEA R14, R13, UR5, 0x2 ;  /* 0x000000050d0e7c11 */ /* 0x000fca000f8e10ff */
[----:B------:R-:W1:Y:S02]  /*0e00*/  LDS.U8 R13, [R14+0x1] ;  /* 0x000001000e0d7984 */ /* 0x000e640000000000 */
[----:B-1----:R-:W-:-:S07]  /*0e10*/  IMAD.IADD R13, R12, 0x1, R13 ;  /* 0x000000010c0d7824 */ /* 0x002fce00078e020d */
.L_x_34:
[----:B------:R-:W-:Y:S01]  /*0e20*/  BAR.SYNC.DEFER_BLOCKING 0x0 ;  /* 0x0000000000007b1d */ /* 0x000fe20000010000 */
[----:B------:R-:W-:-:S06]  /*0e30*/  UIADD3 UR4, UPT, UPT, UR4, 0x4, URZ ;  /* 0x0000000404047890 */ /* 0x000fcc000fffe0ff */
[----:B------:R-:W-:Y:S01]  /*0e40*/  ISETP.NE.AND P2, PT, R10, UR4, PT ;  /* 0x000000040a007c0c */ /* 0x000fe2000bf45270 */
[----:B------:R-:W1:Y:S02]  /*0e50*/  LDS.U8 R12, [R6] ;  /* 0x00000000060c7984 */ /* 0x000e640000000000 */
[----:B-1----:R-:W-:Y:S02]  /*0e60*/  ISETP.GE.U32.AND P0, PT, R13, R12, PT ;  /* 0x0000000c0d00720c */ /* 0x002fe40003f06070 */
[----:B------:R-:W-:-:S11]  /*0e70*/  PRMT R15, R12, 0x7610, R15 ;  /* 0x000076100c0f7816 */ /* 0x000fd6000000000f */
[----:B------:R2:W-:Y:S01]  /*0e80*/  @!P0 STS.U8 [R6], R13 ;  /* 0x0000000d06008388 */ /* 0x0005e20000000000 */
[----:B------:R-:W-:Y:S01]  /*0e90*/  @!P0 PRMT R15, R13, 0x7610, R15 ;  /* 0x000076100d0f8816 */ /* 0x000fe2000000000f */
[----:B------:R-:W-:Y:S06]  /*0ea0*/  @P2 BRA `(.L_x_35) ;  /* 0xfffffff800602947 */ /* 0x000fec000383ffff */
.L_x_26:
[----:B------:R-:W-:-:S13]  /*0eb0*/  ISETP.NE.AND P0, PT, R8, RZ, PT ;  /* 0x000000ff0800720c */ /* 0x000fda0003f05270 */
[----:B------:R-:W-:Y:S05]  /*0ec0*/  @!P0 BRA `(.L_x_25) ;  /* 0x00000000009c8947 */ /* 0x000fea0003800000 */
[----:B------:R-:W1:Y:S01]  /*0ed0*/  LDC R11, c[0x0][0x38c] ;  /* 0x0000e300ff0b7b82 */ /* 0x000e620000000800 */
[----:B------:R-:W-:Y:S01]  /*0ee0*/  ISETP.GE.AND P2, PT, R9, R4, PT ;  /* 0x000000040900720c */ /* 0x000fe20003f46270 */
[-C--:B------:R-:W-:Y:S01]  /*0ef0*/  IMAD R4, R5, R7.reuse, R10 ;  /* 0x0000000705047224 */ /* 0x080fe200078e020a */
[----:B------:R-:W3:Y:S01]  /*0f00*/  LDCU UR4, c[0x0][0x38c] ;  /* 0x00007180ff0477ac */ /* 0x000ee20008000800 */
[----:B------:R-:W-:Y:S02]  /*0f10*/  IMAD R7, R10, R7, R0 ;  /* 0x000000070a077224 */ /* 0x000fe400078e0200 */
[----:B------:R-:W-:Y:S01]  /*0f20*/  IMAD.MOV R8, RZ, RZ, -R8 ;  /* 0x000000ffff087224 */ /* 0x000fe200078e0a08 */
[----:B------:R-:W-:Y:S02]  /*0f30*/  LEA R4, R4, UR5, 0x2 ;  /* 0x0000000504047c11 */ /* 0x000fe4000f8e10ff */
[----:B------:R-:W-:-:S07]  /*0f40*/  LEA R7, R7, UR5, 0x2 ;  /* 0x0000000507077c11 */ /* 0x000fce000f8e10ff */
.L_x_38:
[----:B------:R-:W-:Y:S01]  /*0f50*/  VIADD R8, R8, 0x1 ;  /* 0x0000000108087836 */ /* 0x000fe20000000000 */
[----:B------:R-:W-:Y:S04]  /*0f60*/  BAR.SYNC.DEFER_BLOCKING 0x0 ;  /* 0x0000000000007b1d */ /* 0x000fe80000010000 */
[----:B------:R-:W-:Y:S02]  /*0f70*/  ISETP.NE.AND P1, PT, R8, RZ, PT ;  /* 0x000000ff0800720c */ /* 0x000fe40003f25270 */
[----:B----4-:R-:W-:Y:S11]  /*0f80*/  @!P2 BRA `(.L_x_36) ;  /* 0x000000000024a947 */ /* 0x010ff60003800000 */
[CC--:B------:R-:W-:Y:S01]  /*0f90*/  VIMNMX.U32 R9, PT, PT, R5.reuse, R10.reuse, !PT ;  /* 0x0000000a05097248 */ /* 0x0c0fe20007fe0000 */
[----:B---3--:R-:W-:Y:S01]  /*0fa0*/  IMAD.U32 R14, RZ, RZ, UR4 ;  /* 0x00000004ff0e7e24 */ /* 0x008fe2000f8e00ff */
[----:B------:R-:W-:-:S05]  /*0fb0*/  VIMNMX.U32 R12, PT, PT, R5, R10, PT ;  /* 0x0000000a050c7248 */ /* 0x000fca0003fe0000 */
[----:B------:R-:W-:Y:S02]  /*0fc0*/  IMAD R9, R12, R14, R9 ;  /* 0x0000000e0c097224 */ /* 0x000fe400078e0209 */
[----:B------:R-:W-:Y:S03]  /*0fd0*/  LDS.U8 R12, [R7] ;  /* 0x00000000070c7984 */ /* 0x000fe60000000000 */
[----:B------:R-:W-:-:S06]  /*0fe0*/  LEA R9, R9, UR5, 0x2 ;  /* 0x0000000509097c11 */ /* 0x000fcc000f8e10ff */
[----:B------:R-:W2:Y:S02]  /*0ff0*/  LDS.U8 R9, [R9+0x1] ;  /* 0x0000010009097984 */ /* 0x000ea40000000000 */
[----:B--2---:R-:W-:Y:S01]  /*1000*/  IMAD.IADD R13, R9, 0x1, R12 ;  /* 0x00000001090d7824 */ /* 0x004fe200078e020c */
[----:B------:R-:W-:Y:S06]  /*1010*/  BRA `(.L_x_37) ;  /* 0x0000000000207947 */ /* 0x000fec0003800000 */
.L_x_36:
[CC--:B------:R-:W-:Y:S01]  /*1020*/  VIMNMX.U32 R9, PT, PT, R0.reuse, R10.reuse, !PT ;  /* 0x0000000a00097248 */ /* 0x0c0fe20007fe0000 */
[----:B-1----:R-:W-:Y:S01]  /*1030*/  IMAD.MOV.U32 R14, RZ, RZ, R11 ;  /* 0x000000ffff0e7224 */ /* 0x002fe200078e000b */
[----:B------:R-:W-:Y:S01]  /*1040*/  VIMNMX.U32 R12, PT, PT, R0, R10, PT ;  /* 0x0000000a000c7248 */ /* 0x000fe20003fe0000 */
[----:B--2---:R-:W-:Y:S04]  /*1050*/  LDS.U8 R13, [R4] ;  /* 0x00000000040d7984 */ /* 0x004fe80000000000 */
[----:B------:R-:W-:-:S05]  /*1060*/  IMAD R9, R12, R14, R9 ;  /* 0x0000000e0c097224 */ /* 0x000fca00078e0209 */
[----:B------:R-:W-:-:S05]  /*1070*/  LEA R9, R9, UR5, 0x2 ;  /* 0x0000000509097c11 */ /* 0x000fca000f8e10ff */
[----:B------:R-:W1:Y:S02]  /*1080*/  LDS.U8 R12, [R9+0x1] ;  /* 0x00000100090c7984 */ /* 0x000e640000000000 */
[----:B-1----:R-:W-:-:S07]  /*1090*/  IMAD.IADD R13, R13, 0x1, R12 ;  /* 0x000000010d0d7824 */ /* 0x002fce00078e020c */
.L_x_37:
[----:B------:R-:W-:Y:S01]  /*10a0*/  BAR.SYNC.DEFER_BLOCKING 0x0 ;  /* 0x0000000000007b1d */ /* 0x000fe20000010000 */
[----:B------:R-:W-:Y:S02]  /*10b0*/  IMAD R7, R14, 0x4, R7 ;  /* 0x000000040e077824 */ /* 0x000fe400078e0207 */
[----:B------:R-:W-:Y:S02]  /*10c0*/  VIADD R10, R10, 0x1 ;  /* 0x000000010a0a7836 */ /* 0x000fe40000000000 */
[----:B------:R-:W-:Y:S01]  /*10d0*/  VIADD R4, R4, 0x4 ;  /* 0x0000000404047836 */ /* 0x000fe20000000000 */
[----:B------:R-:W2:Y:S02]  /*10e0*/  LDS.U8 R12, [R6] ;  /* 0x00000000060c7984 */ /* 0x000ea40000000000 */
[----:B--2---:R-:W-:Y:S02]  /*10f0*/  ISETP.GE.U32.AND P0, PT, R13, R12, PT ;  /* 0x0000000c0d00720c */ /* 0x004fe40003f06070 */
[----:B------:R-:W-:-:S11]  /*1100*/  PRMT R15, R12, 0x7610, R15 ;  /* 0x000076100c0f7816 */ /* 0x000fd6000000000f */
[----:B------:R4:W-:Y:S01]  /*1110*/  @!P0 STS.U8 [R6], R13 ;  /* 0x0000000d06008388 */ /* 0x0009e20000000000 */
[----:B------:R-:W-:Y:S01]  /*1120*/  @!P0 PRMT R15, R13, 0x7610, R15 ;  /* 0x000076100d0f8816 */ /* 0x000fe2000000000f */
[----:B------:R-:W-:Y:S06]  /*1130*/  @P1 BRA `(.L_x_38) ;  /* 0xfffffffc00841947 */ /* 0x000fec000383ffff */
.L_x_25:
[----:B------:R-:W-:Y:S01]  /*1140*/  STG.E.U8 desc[UR6][R2.64], R15 ;  /* 0x0000000f02007986 */ /* 0x000fe2000c101106 */
[----:B---3--:R-:W-:Y:S05]  /*1150*/  EXIT ;  /* 0x000000000000794d */ /* 0x008fea0003800000 */
.L_x_39:
        /* <DEDUP_REMOVED lines=10> */
.L_x_66:


//--------------------- .text._Z6gloyd1Phiiii     --------------------------
	.section	.text._Z6gloyd1Phiiii,"ax",@progbits
	.align	128
        .global         _Z6gloyd1Phiiii
        .type           _Z6gloyd1Phiiii,@function
        .size           _Z6gloyd1Phiiii,(.L_x_67 - _Z6gloyd1Phiiii)
        .other          _Z6gloyd1Phiiii,@"STO_CUDA_ENTRY STV_DEFAULT"
_Z6gloyd1Phiiii:
.text._Z6gloyd1Phiiii:
[----:B------:R-:W-:Y:S08]  /*0000*/  LDC R1, c[0x0][0x37c] ;  /* 0x0000df00ff017b82 */ /* 0x000ff00000000800 */
[----:B------:R-:W0:Y:S01]  /*0010*/  LDC R5, c[0x0][0x38c] ;  /* 0x0000e300ff057b82 */ /* 0x000e220000000800 */
[----:B------:R-:W1:Y:S01]  /*0020*/  S2R R0, SR_TID.X ;  /* 0x0000000000007919 */ /* 0x000e620000002100 */
[----:B------:R-:W-:Y:S01]  /*0030*/  IMAD.MOV.U32 R8, RZ, RZ, RZ ;  /* 0x000000ffff087224 */ /* 0x000fe200078e00ff */
[----:B------:R-:W2:Y:S01]  /*0040*/  LDCU.64 UR4, c[0x0][0x380] ;  /* 0x00007000ff0477ac */ /* 0x000ea20008000a00 */
[----:B------:R-:W3:Y:S04]  /*0050*/  LDCU.64 UR8, c[0x0][0x358] ;  /* 0x00006b00ff0877ac */ /* 0x000ee80008000a00 */
[----:B------:R-:W4:Y:S01]  /*0060*/  LDC.64 R2, c[0x0][0x390] ;  /* 0x0000e400ff027b82 */ /* 0x000f220000000a00 */
[----:B0-----:R-:W-:-:S02]  /*0070*/  IABS R4, R5 ;  /* 0x0000000500047213 */ /* 0x001fc40000000000 */
[-C--:B------:R-:W-:Y:S02]  /*0080*/  LOP3.LUT R11, RZ, R5.reuse, RZ, 0x33, !PT ;  /* 0x00000005ff0b7212 */ /* 0x080fe400078e33ff */
[----:B------:R-:W0:Y:S01]  /*0090*/  I2F.RP R6, R4 ;  /* 0x0000000400067306 */ /* 0x000e220000209400 */
[----:B----4-:R-:W-:Y:S01]  /*00a0*/  IABS R14, R2 ;  /* 0x00000002000e7213 */ /* 0x010fe20000000000 */
[----:B------:R-:W-:Y:S01]  /*00b0*/  IMAD R12, R2, R5, RZ ;  /* 0x00000005020c7224 */ /* 0x000fe200078e02ff */
[----:B-1----:R-:W-:-:S03]  /*00c0*/  IABS R10, R0 ;  /* 0x00000000000a7213 */ /* 0x002fc60000000000 */
[----:B------:R-:W-:Y:S01]  /*00d0*/  IMAD R3, R12, R3, R3 ;  /* 0x000000030c037224 */ /* 0x000fe200078e0203 */
[----:B------:R-:W-:Y:S01]  /*00e0*/  IABS R17, R12 ;  /* 0x0000000c00117213 */ /* 0x000fe20000000000 */
[----:B0-----:R-:W0:Y:S02]  /*00f0*/  MUFU.RCP R6, R6 ;  /* 0x0000000600067308 */ /* 0x001e240000001000 */
[----:B0-----:R-:W-:-:S06]  /*0100*/  VIADD R9, R6, 0xffffffe ;  /* 0x0ffffffe06097836 */ /* 0x001fcc0000000000 */
[----:B------:R-:W0:Y:S02]  /*0110*/  F2I.FTZ.U32.TRUNC.NTZ R9, R9 ;  /* 0x0000000900097305 */ /* 0x000e24000021f000 */
[----:B0-----:R-:W-:-:S04]  /*0120*/  IMAD.MOV R7, RZ, RZ, -R9 ;  /* 0x000000ffff077224 */ /* 0x001fc800078e0a09 */
[----:B------:R-:W-:-:S04]  /*0130*/  IMAD R7, R7, R4, RZ ;  /* 0x0000000407077224 */ /* 0x000fc800078e02ff */
[----:B------:R-:W-:-:S04]  /*0140*/  IMAD.HI.U32 R8, R9, R7, R8 ;  /* 0x0000000709087227 */ /* 0x000fc800078e0008 */
[----:B------:R-:W-:-:S04]  /*0150*/  IMAD.MOV.U32 R7, RZ, RZ, R10 ;  /* 0x000000ffff077224 */ /* 0x000fc800078e000a */
[----:B------:R-:W-:-:S04]  /*0160*/  IMAD.HI.U32 R6, R8, R7, RZ ;  /* 0x0000000708067227 */ /* 0x000fc800078e00ff */
[----:B------:R-:W-:-:S04]  /*0170*/  IMAD.MOV R9, RZ, RZ, -R6 ;  /* 0x000000ffff097224 */ /* 0x000fc800078e0a06 */
[C---:B------:R-:W-:Y:S02]  /*0180*/  IMAD R7, R4.reuse, R9, R7 ;  /* 0x0000000904077224 */ /* 0x040fe400078e0207 */
[----:B------:R-:W0:Y:S03]  /*0190*/  I2F.RP R9, R14 ;  /* 0x0000000e00097306 */ /* 0x000e260000209400 */
[----:B------:R-:W-:-:S05]  /*01a0*/  ISETP.GT.U32.AND P1, PT, R4, R7, PT ;  /* 0x000000070400720c */ /* 0x000fca0003f24070 */
[----:B0-----:R-:W0:Y:S08]  /*01b0*/  MUFU.RCP R9, R9 ;  /* 0x0000000900097308 */ /* 0x001e300000001000 */
[----:B------:R-:W-:Y:S02]  /*01c0*/  @!P1 IMAD.IADD R7, R7, 0x1, -R4 ;  /* 0x0000000107079824 */ /* 0x000fe400078e0a04 */
[----:B------:R-:W-:-:S03]  /*01d0*/  @!P1 VIADD R6, R6, 0x1 ;  /* 0x0000000106069836 */ /* 0x000fc60000000000 */
[----:B------:R-:W-:Y:S02]  /*01e0*/  ISETP.GE.U32.AND P0, PT, R7, R4, PT ;  /* 0x000000040700720c */ /* 0x000fe40003f06070 */
[----:B------:R-:W-:-:S04]  /*01f0*/  LOP3.LUT R7, R0, R5, RZ, 0x3c, !PT ;  /* 0x0000000500077212 */ /* 0x000fc800078e3cff */
[----:B------:R-:W-:Y:S01]  /*0200*/  ISETP.GE.AND P2, PT, R7, RZ, PT ;  /* 0x000000ff0700720c */ /* 0x000fe20003f46270 */
[----:B0-----:R-:W-:-:S06]  /*0210*/  VIADD R7, R9, 0xffffffe ;  /* 0x0ffffffe09077836 */ /* 0x001fcc0000000000 */
[----:B------:R-:W-:Y:S01]  /*0220*/  @P0 VIADD R6, R6, 0x1 ;  /* 0x0000000106060836 */ /* 0x000fe20000000000 */
[----:B------:R-:W-:Y:S01]  /*0230*/  ISETP.NE.AND P0, PT, R5, RZ, PT ;  /* 0x000000ff0500720c */ /* 0x000fe20003f05270 */
[----:B------:R-:W0:Y:S04]  /*0240*/  F2I.FTZ.U32.TRUNC.NTZ R7, R7 ;  /* 0x0000000700077305 */ /* 0x000e28000021f000 */
[----:B------:R-:W-:-:S05]  /*0250*/  @!P2 IMAD.MOV R6, RZ, RZ, -R6 ;  /* 0x000000ffff06a224 */ /* 0x000fca00078e0a06 */
[----:B------:R-:W-:Y:S01]  /*0260*/  SEL R9, R11, R6, !P0 ;  /* 0x000000060b097207 */ /* 0x000fe20004000000 */
[----:B------:R-:W-:-:S04]  /*0270*/  IMAD.MOV.U32 R6, RZ, RZ, RZ ;  /* 0x000000ffff067224 */ /* 0x000fc800078e00ff */
[----:B------:R-:W-:Y:S02]  /*0280*/  IMAD.MOV R10, RZ, RZ, -R9 ;  /* 0x000000ffff0a7224 */ /* 0x000fe400078e0a09 */
[----:B------:R-:W-:Y:S02]  /*0290*/  IMAD R3, R9, R2, R3 ;  /* 0x0000000209037224 */ /* 0x000fe400078e0203 */
[----:B------:R-:W-:Y:S02]  /*02a0*/  IMAD R10, R5, R10, R0 ;  /* 0x0000000a050a7224 */ /* 0x000fe400078e0200 */
[----:B0-----:R-:W-:Y:S02]  /*02b0*/  IMAD.MOV R15, RZ, RZ, -R7 ;  /* 0x000000ffff0f7224 */ /* 0x001fe400078e0a07 */
[----:B------:R-:W-:Y:S02]  /*02c0*/  IMAD R13, R3, R5, R10 ;  /* 0x00000005030d7224 */ /* 0x000fe400078e020a */
[----:B------:R-:W-:-:S03]  /*02d0*/  IMAD R3, R15, R14, RZ ;  /* 0x0000000e0f037224 */ /* 0x000fc600078e02ff */
[----:B------:R-:W-:Y:S01]  /*02e0*/  IABS R15, R13 ;  /* 0x0000000d000f7213 */ /* 0x000fe20000000000 */
[----:B------:R-:W-:-:S04]  /*02f0*/  IMAD.HI.U32 R16, R7, R3, R6 ;  /* 0x0000000307107227 */ /* 0x000fc800078e0006 */
[----:B------:R-:W-:Y:S02]  /*0300*/  IMAD.MOV.U32 R7, RZ, RZ, R15 ;  /* 0x000000ffff077224 */ /* 0x000fe400078e000f */
[----:B------:R-:W-:Y:S02]  /*0310*/  IMAD.MOV.U32 R6, RZ, RZ, R17 ;  /* 0x000000ffff067224 */ /* 0x000fe400078e0011 */
[----:B------:R-:W-:Y:S02]  /*0320*/  IMAD.HI.U32 R16, R16, R7, RZ ;  /* 0x0000000710107227 */ /* 0x000fe400078e00ff */
[----:B------:R-:W0:Y:S02]  /*0330*/  I2F.RP R15, R6 ;  /* 0x00000006000f7306 */ /* 0x000e240000209400 */
[----:B------:R-:W-:-:S04]  /*0340*/  IMAD.MOV R3, RZ, RZ, -R16 ;  /* 0x000000ffff037224 */ /* 0x000fc800078e0a10 */
[----:B------:R-:W-:-:S05]  /*0350*/  IMAD R3, R14, R3, R7 ;  /* 0x000000030e037224 */ /* 0x000fca00078e0207 */
[----:B------:R-:W-:Y:S01]  /*0360*/  ISETP.GT.U32.AND P2, PT, R14, R3, PT ;  /* 0x000000030e00720c */ /* 0x000fe20003f44070 */
[----:B0-----:R-:W0:-:S12]  /*0370*/  MUFU.RCP R15, R15 ;  /* 0x0000000f000f7308 */ /* 0x001e180000001000 */
[----:B------:R-:W-:Y:S02]  /*0380*/  @!P2 IMAD.IADD R3, R3, 0x1, -R14 ;  /* 0x000000010303a824 */ /* 0x000fe400078e0a0e */
[----:B------:R-:W-:Y:S01]  /*0390*/  @!P2 VIADD R16, R16, 0x1 ;  /* 0x000000011010a836 */ /* 0x000fe20000000000 */
[----:B------:R-:W-:Y:S02]  /*03a0*/  ISETP.NE.AND P2, PT, R2, RZ, PT ;  /* 0x000000ff0200720c */ /* 0x000fe40003f45270 */
[----:B------:R-:W-:Y:S02]  /*03b0*/  ISETP.GE.U32.AND P1, PT, R3, R14, PT ;  /* 0x0000000e0300720c */ /* 0x000fe40003f26070 */
[----:B------:R-:W-:Y:S01]  /*03c0*/  LOP3.LUT R14, R13, R2, RZ, 0x3c, !PT ;  /* 0x000000020d0e7212 */ /* 0x000fe200078e3cff */
[----:B0-----:R-:W-:-:S03]  /*03d0*/  VIADD R3, R15, 0xffffffe ;  /* 0x0ffffffe0f037836 */ /* 0x001fc60000000000 */
[----:B------:R-:W-:Y:S02]  /*03e0*/  ISETP.GE.AND P3, PT, R14, RZ, PT ;  /* 0x000000ff0e00720c */ /* 0x000fe40003f66270 */
[----:B------:R-:W-:Y:S01]  /*03f0*/  IABS R14, R12 ;  /* 0x0000000c000e7213 */ /* 0x000fe20000000000 */
[----:B------:R-:W0:Y:S04]  /*0400*/  F2I.FTZ.U32.TRUNC.NTZ R3, R3 ;  /* 0x0000000300037305 */ /* 0x000e28000021f000 */
[----:B------:R-:W-:Y:S02]  /*0410*/  @P1 VIADD R16, R16, 0x1 ;  /* 0x0000000110101836 */ /* 0x000fe40000000000 */
[----:B------:R-:W-:-:S04]  /*0420*/  IMAD.MOV R14, RZ, RZ, -R14 ;  /* 0x000000ffff0e7224 */ /* 0x000fc800078e0a0e */
[----:B------:R-:W-:Y:S01]  /*0430*/  @!P3 IMAD.MOV R16, RZ, RZ, -R16 ;  /* 0x000000ffff10b224 */ /* 0x000fe200078e0a10 */
[----:B------:R-:W-:Y:S01]  /*0440*/  @!P2 LOP3.LUT R16, RZ, R2, RZ, 0x33, !PT ;  /* 0x00000002ff10a212 */ /* 0x000fe200078e33ff */
[----:B------:R-:W-:Y:S01]  /*0450*/  IMAD.MOV.U32 R2, RZ, RZ, RZ ;  /* 0x000000ffff027224 */ /* 0x000fe200078e00ff */
[----:B------:R-:W-:Y:S01]  /*0460*/  ISETP.GE.AND P2, PT, R13, RZ, PT ;  /* 0x000000ff0d00720c */ /* 0x000fe20003f46270 */
[----:B0-----:R-:W-:Y:S01]  /*0470*/  IMAD.MOV R17, RZ, RZ, -R3 ;  /* 0x000000ffff117224 */ /* 0x001fe200078e0a03 */
[----:B------:R-:W-:Y:S02]  /*0480*/  IABS R15, R16 ;  /* 0x00000010000f7213 */ /* 0x000fe40000000000 */
[----:B------:R-:W-:Y:S01]  /*0490*/  LOP3.LUT R16, R16, R5, RZ, 0x3c, !PT ;  /* 0x0000000510107212 */ /* 0x000fe200078e3cff */
[----:B------:R-:W-:Y:S02]  /*04a0*/  IMAD R17, R17, R6, RZ ;  /* 0x0000000611117224 */ /* 0x000fe400078e02ff */
[----:B------:R-:W-:-:S04]  /*04b0*/  IMAD.HI.U32 R8, R8, R15, RZ ;  /* 0x0000000f08087227 */ /* 0x000fc800078e00ff */
[----:B------:R-:W-:-:S04]  /*04c0*/  IMAD.HI.U32 R2, R3, R17, R2 ;  /* 0x0000001103027227 */ /* 0x000fc800078e0002 */
[----:B------:R-:W-:Y:S02]  /*04d0*/  IMAD.MOV R3, RZ, RZ, -R8 ;  /* 0x000000ffff037224 */ /* 0x000fe400078e0a08 */
[----:B------:R-:W-:-:S04]  /*04e0*/  IMAD.HI.U32 R2, R2, R7, RZ ;  /* 0x0000000702027227 */ /* 0x000fc800078e00ff */
[----:B------:R-:W-:Y:S02]  /*04f0*/  IMAD R7, R2, R14, R7 ;  /* 0x0000000e02077224 */ /* 0x000fe400078e0207 */
[----:B------:R-:W-:-:S03]  /*0500*/  IMAD R3, R4, R3, R15 ;  /* 0x0000000304037224 */ /* 0x000fc600078e020f */
[----:B------:R-:W-:Y:S02]  /*0510*/  ISETP.GT.U32.AND P1, PT, R6, R7, PT ;  /* 0x000000070600720c */ /* 0x000fe40003f24070 */
[----:B------:R-:W-:-:S11]  /*0520*/  ISETP.GT.U32.AND P5, PT, R4, R3, PT ;  /* 0x000000030400720c */ /* 0x000fd60003fa4070 */
[----:B------:R-:W-:Y:S01]  /*0530*/  @!P1 IMAD.IADD R7, R7, 0x1, -R6 ;  /* 0x0000000107079824 */ /* 0x000fe200078e0a06 */
[----:B------:R-:W-:Y:S01]  /*0540*/  ISETP.GE.AND P1, PT, R16, RZ, PT ;  /* 0x000000ff1000720c */ /* 0x000fe20003f26270 */
[----:B------:R-:W-:Y:S02]  /*0550*/  @!P5 IMAD.IADD R3, R3, 0x1, -R4 ;  /* 0x000000010303d824 */ /* 0x000fe400078e0a04 */
[----:B------:R-:W-:Y:S01]  /*0560*/  @!P5 VIADD R8, R8, 0x1 ;  /* 0x000000010808d836 */ /* 0x000fe20000000000 */
[----:B------:R-:W-:Y:S02]  /*0570*/  ISETP.GT.U32.AND P4, PT, R6, R7, PT ;  /* 0x000000070600720c */ /* 0x000fe40003f84070 */
[----:B------:R-:W-:Y:S02]  /*0580*/  ISETP.GE.U32.AND P3, PT, R3, R4, PT ;  /* 0x000000040300720c */ /* 0x000fe40003f66070 */
[----:B------:R-:W-:-:S09]  /*0590*/  ISETP.NE.AND P5, PT, R12, RZ, PT ;  /* 0x000000ff0c00720c */ /* 0x000fd20003fa5270 */
[----:B------:R-:W-:Y:S02]  /*05a0*/  @!P4 IMAD.IADD R7, R7, 0x1, -R6 ;  /* 0x000000010707c824 */ /* 0x000fe400078e0a06 */
[----:B------:R-:W-:Y:S02]  /*05b0*/  @P3 VIADD R8, R8, 0x1 ;  /* 0x0000000108083836 */ /* 0x000fe40000000000 */
[----:B------:R-:W-:Y:S02]  /*05c0*/  IMAD.MOV.U32 R4, RZ, RZ, R7 ;  /* 0x000000ffff047224 */ /* 0x000fe400078e0007 */
[----:B------:R-:W-:Y:S01]  /*05d0*/  @!P1 IMAD.MOV R8, RZ, RZ, -R8 ;  /* 0x000000ffff089224 */ /* 0x000fe200078e0a08 */
[----:B--2---:R-:W-:Y:S01]  /*05e0*/  IADD3 R2, P1, PT, R13, UR4, RZ ;  /* 0x000000040d027c10 */ /* 0x004fe2000ff3e0ff */
[----:B------:R-:W-:Y:S01]  /*05f0*/  @!P2 IMAD.MOV R4, RZ, RZ, -R4 ;  /* 0x000000ffff04a224 */ /* 0x000fe200078e0a04 */
[----:B------:R-:W-:Y:S02]  /*0600*/  @!P5 LOP3.LUT R4, RZ, R12, RZ, 0x33, !PT ;  /* 0x0000000cff04d212 */ /* 0x000fe400078e33ff */
[----:B------:R-:W-:-:S02]  /*0610*/  SEL R11, R11, R8, !P0 ;  /* 0x000000080b0b7207 */ /* 0x000fc40004000000 */
[----:B------:R-:W-:Y:S02]  /*0620*/  LEA.HI.X.SX32 R3, R13, UR5, 0x1, P1 ;  /* 0x000000050d037c11 */ /* 0x000fe400088f0eff */
[----:B------:R-:W-:-:S13]  /*0630*/  ISETP.GE.AND P0, PT, R11, R4, PT ;  /* 0x000000040b00720c */ /* 0x000fda0003f06270 */
[----:B---3--:R-:W2:Y:S01]  /*0640*/  @!P0 LDG.E.U8 R7, desc[UR8][R2.64] ;  /* 0x0000000802078981 */ /* 0x008ea2000c1e1100 */
[----:B------:R-:W0:Y:S01]  /*0650*/  S2UR UR5, SR_CgaCtaId ;  /* 0x00000000000579c3 */ /* 0x000e220000008800 */
[----:B------:R-:W-:Y:S01]  /*0660*/  UMOV UR4, 0x400 ;  /* 0x0000040000047882 */ /* 0x000fe20000000000 */
[----:B------:R-:W-:Y:S01]  /*0670*/  ISETP.GE.AND P1, PT, R5, 0x1, PT ;  /* 0x000000010500780c */ /* 0x000fe20003f26270 */
[----:B0-----:R-:W-:-:S06]  /*0680*/  ULEA UR4, UR5, UR4, 0x18 ;  /* 0x0000000405047291 */ /* 0x001fcc000f8ec0ff */
[----:B------:R-:W-:-:S05]  /*0690*/  LEA R0, R0, UR4, 0x2 ;  /* 0x0000000400007c11 */ /* 0x000fca000f8e10ff */
[----:B--2---:R0:W-:Y:S01]  /*06a0*/  @!P0 STS.U8 [R0+0x1], R7 ;  /* 0x0000010700008388 */ /* 0x0041e20000000000 */
[----:B------:R-:W-:Y:S05]  /*06b0*/  @!P1 BRA `(.L_x_40) ;  /* 0x00000008003c9947 */ /* 0x000fea0003800000 */
[C---:B------:R-:W-:Y:S01]  /*06c0*/  ISETP.GE.U32.AND P1, PT, R5.reuse, 0x4, PT ;  /* 0x000000040500780c */ /* 0x040fe20003f26070 */
[----:B------:R-:W-:Y:S01]  /*06d0*/  IMAD.MOV.U32 R6, RZ, RZ, RZ ;  /* 0x000000ffff067224 */ /* 0x000fe200078e00ff */
[----:B0-----:R-:W-:-:S11]  /*06e0*/  LOP3.LUT R7, R5, 0x3, RZ, 0xc0, !PT ;  /* 0x0000000305077812 */ /* 0x001fd600078ec0ff */
[----:B------:R-:W-:Y:S05]  /*06f0*/  @!P1 BRA `(.L_x_41) ;  /* 0x0000000400a89947 */ /* 0x000fea0003800000 */
[----:B------:R-:W-:Y:S01]  /*0700*/  LOP3.LUT R6, R5, 0x7ffffffc, RZ, 0xc0, !PT ;  /* 0x7ffffffc05067812 */ /* 0x000fe200078ec0ff */
[----:B------:R-:W0:Y:S01]  /*0710*/  LDCU UR7, c[0x0][0x38c] ;  /* 0x00007180ff0777ac */ /* 0x000e220008000800 */
[----:B------:R-:W-:-:S03]  /*0720*/  PLOP3.LUT P1, PT, P0, PT, PT, 0x80, 0x8 ;  /* 0x000000000008781c */ /* 0x000fc6000072f070 */
[----:B------:R-:W-:Y:S01]  /*0730*/  IMAD.MOV R14, RZ, RZ, -R6 ;  /* 0x000000ffff0e7224 */ /* 0x000fe200078e0a06 */
[----:B------:R-:W-:-:S09]  /*0740*/  UMOV UR5, 0x1 ;  /* 0x0000000100057882 */ /* 0x000fd20000000000 */
.L_x_58:
[----:B------:R-:W-:Y:S01]  /*0750*/  BAR.SYNC.DEFER_BLOCKING 0x0 ;  /* 0x0000000000007b1d */ /* 0x000fe20000010000 */
[----:B------:R-:W-:-:S05]  /*0760*/  ISETP.GE.AND P0, PT, R11, R4, PT ;  /* 0x000000040b00720c */ /* 0x000fca0003f06270 */
[----:B------:R-:W-:Y:S04]  /*0770*/  BSSY.RECONVERGENT B0, `(.L_x_42) ;  /* 0x000000f000007945 */ /* 0x000fe80003800200 */
[----:B0123--:R-:W-:Y:S05]  /*0780*/  @P1 BRA `(.L_x_43) ;  /* 0x0000000000341947 */ /* 0x00ffea0003800000 */
[----:B------:R-:W-:-:S06]  /*0790*/  UIADD3 UR6, UPT, UPT, UR5, -0x1, URZ ;  /* 0xffffffff05067890 */ /* 0x000fcc000fffe0ff */
[C---:B------:R-:W-:Y:S02]  /*07a0*/  VIMNMX.U32 R5, PT, PT, R9.reuse, UR6, !PT ;  /* 0x0000000609057c48 */ /* 0x040fe4000ffe0000 */
[----:B------:R-:W-:Y:S02]  /*07b0*/  VIMNMX.U32 R8, PT, PT, R9, UR6, PT ;  /* 0x0000000609087c48 */ /* 0x000fe4000bfe0000 */
[C---:B------:R-:W-:Y:S02]  /*07c0*/  VIMNMX.U32 R12, PT, PT, R10.reuse, UR6, !PT ;  /* 0x000000060a0c7c48 */ /* 0x040fe4000ffe0000 */
[----:B------:R-:W-:Y:S01]  /*07d0*/  VIMNMX.U32 R13, PT, PT, R10, UR6, PT ;  /* 0x000000060a0d7c48 */ /* 0x000fe2000bfe0000 */
        /* <DEDUP_REMOVED lines=8> */
.L_x_43:
[----:B0-----:R-:W-:Y:S05]  /*0860*/  BSYNC.RECONVERGENT B0 ;  /* 0x0000000000007941 */ /* 0x001fea0003800200 */
.L_x_42:
[----:B------:R-:W-:Y:S06]  /*0870*/  BAR.SYNC.DEFER_BLOCKING 0x0 ;  /* 0x0000000000007b1d */ /* 0x000fec0000010000 */
[----:B------:R-:W-:Y:S04]  /*0880*/  BSSY.RECONVERGENT B0, `(.L_x_44) ;  /* 0x0000006000007945 */ /* 0x000fe80003800200 */
[----:B------:R-:W-:Y:S05]  /*0890*/  @P0 BRA `(.L_x_45) ;  /* 0x0000000000100947 */ /* 0x000fea0003800000 */
[----:B------:R-:W0:Y:S01]  /*08a0*/  LDS.U8 R5, [R0+0x1] ;  /* 0x0000010000057984 */ /* 0x000e220000000000 */
[----:B------:R-:W-:-:S04]  /*08b0*/  LOP3.LUT R8, R13, 0xffff, RZ, 0xc0, !PT ;  /* 0x0000ffff0d087812 */ /* 0x000fc800078ec0ff */
[----:B0-----:R-:W-:-:S13]  /*08c0*/  ISETP.GE.U32.AND P2, PT, R8, R5, PT ;  /* 0x000000050800720c */ /* 0x001fda0003f46070 */
[----:B------:R0:W-:Y:S02]  /*08d0*/  @!P2 STS.U8 [R0+0x1], R13 ;  /* 0x0000010d0000a388 */ /* 0x0001e40000000000 */
.L_x_45:
[----:B------:R-:W-:Y:S05]  /*08e0*/  BSYNC.RECONVERGENT B0 ;  /* 0x0000000000007941 */ /* 0x000fea0003800200 */
.L_x_44:
[----:B------:R-:W-:Y:S06]  /*08f0*/  BAR.SYNC.DEFER_BLOCKING 0x0 ;  /* 0x0000000000007b1d */ /* 0x000fec0000010000 */
[----:B------:R-:W-:Y:S04]  /*0900*/  BSSY.RECONVERGENT B0, `(.L_x_46) ;  /* 0x000000d000007945 */ /* 0x000fe80003800200 */
[----:B------:R-:W-:Y:S05]  /*0910*/  @P0 BRA `(.L_x_47) ;  /* 0x00000000002c0947 */ /* 0x000fea0003800000 */
[C---:B------:R-:W-:Y:S02]  /*0920*/  VIMNMX.U32 R5, PT, PT, R9.reuse, UR5, !PT ;  /* 0x0000000509057c48 */ /* 0x040fe4000ffe0000 */
[----:B------:R-:W-:Y:S02]  /*0930*/  VIMNMX.U32 R8, PT, PT, R9, UR5, PT ;  /* 0x0000000509087c48 */ /* 0x000fe4000bfe0000 */
[C---:B------:R-:W-:Y:S02]  /*0940*/  VIMNMX.U32 R12, PT, PT, R10.reuse, UR5, !PT ;  /* 0x000000050a0c7c48 */ /* 0x040fe4000ffe0000 */
[----:B0-----:R-:W-:Y:S01]  /*0950*/  VIMNMX.U32 R13, PT, PT, R10, UR5, PT ;  /* 0x000000050a0d7c48 */ /* 0x001fe2000bfe0000 */
[----:B------:R-:W-:-:S04]  /*0960*/  IMAD R5, R8, UR7, R5 ;  /* 0x0000000708057c24 */ /* 0x000fc8000f8e0205 */
[----:B------:R-:W-:Y:S01]  /*0970*/  IMAD R12, R13, UR7, R12 ;  /* 0x000000070d0c7c24 */ /* 0x000fe2000f8e020c */
[----:B------:R-:W-:-:S04]  /*0980*/  LEA R5, R5, UR4, 0x2 ;  /* 0x0000000405057c11 */ /* 0x000fc8000f8e10ff */
[----:B------:R-:W-:Y:S02]  /*0990*/  LEA R12, R12, UR4, 0x2 ;  /* 0x000000040c0c7c11 */ /* 0x000fe4000f8e10ff */
[----:B------:R-:W-:Y:S04]  /*09a0*/  LDS.U8 R5, [R5+0x1] ;  /* 0x0000010005057984 */ /* 0x000fe80000000000 */
[----:B------:R-:W0:Y:S02]  /*09b0*/  LDS.U8 R12, [R12+0x1] ;  /* 0x000001000c0c7984 */ /* 0x000e240000000000 */
[----:B0-----:R-:W-:-:S07]  /*09c0*/  IMAD.IADD R13, R5, 0x1, R12 ;  /* 0x00000001050d7824 */ /* 0x001fce00078e020c */
.L_x_47:
[----:B------:R-:W-:Y:S05]  /*09d0*/  BSYNC.RECONVERGENT B0 ;  /* 0x0000000000007941 */ /* 0x000fea0003800200 */
.L_x_46:
[----:B------:R-:W-:Y:S06]  /*09e0*/  BAR.SYNC.DEFER_BLOCKING 0x0 ;  /* 0x0000000000007b1d */ /* 0x000fec0000010000 */
[----:B------:R-:W-:Y:S04]  /*09f0*/  BSSY.RECONVERGENT B0, `(.L_x_48) ;  /* 0x0000006000007945 */ /* 0x000fe80003800200 */
[----:B------:R-:W-:Y:S05]  /*0a00*/  @P0 BRA `(.L_x_49) ;  /* 0x0000000000100947 */ /* 0x000fea0003800000 */
[----:B------:R-:W1:Y:S01]  /*0a10*/  LDS.U8 R5, [R0+0x1] ;  /* 0x0000010000057984 */ /* 0x000e620000000000 */
[----:B------:R-:W-:-:S04]  /*0a20*/  LOP3.LUT R8, R13, 0xffff, RZ, 0xc0, !PT ;  /* 0x0000ffff0d087812 */ /* 0x000fc800078ec0ff */
[----:B-1----:R-:W-:-:S13]  /*0a30*/  ISETP.GE.U32.AND P2, PT, R8, R5, PT ;  /* 0x000000050800720c */ /* 0x002fda0003f46070 */
[----:B------:R1:W-:Y:S02]  /*0a40*/  @!P2 STS.U8 [R0+0x1], R13 ;  /* 0x0000010d0000a388 */ /* 0x0003e40000000000 */
.L_x_49:
[----:B------:R-:W-:Y:S05]  /*0a50*/  BSYNC.RECONVERGENT B0 ;  /* 0x0000000000007941 */ /* 0x000fea0003800200 */
.L_x_48:
[----:B------:R-:W-:Y:S06]  /*0a60*/  BAR.SYNC.DEFER_BLOCKING 0x0 ;  /* 0x0000000000007b1d */ /* 0x000fec0000010000 */
[----:B------:R-:W-:Y:S04]  /*0a70*/  BSSY.RECONVERGENT B0, `(.L_x_50) ;  /* 0x000000e000007945 */ /* 0x000fe80003800200 */
[----:B------:R-:W-:Y:S05]  /*0a80*/  @P0 BRA `(.L_x_51) ;  /* 0x0000000000300947 */ /* 0x000fea0003800000 */
[----:B------:R-:W-:-:S06]  /*0a90*/  UIADD3 UR6, UPT, UPT, UR5, 0x1, URZ ;  /* 0x0000000105067890 */ /* 0x000fcc000fffe0ff */
[C---:B------:R-:W-:Y:S02]  /*0aa0*/  VIMNMX.U32 R5, PT, PT, R9.reuse, UR6, !PT ;  /* 0x0000000609057c48 */ /* 0x040fe4000ffe0000 */
[----:B------:R-:W-:Y:S02]  /*0ab0*/  VIMNMX.U32 R8, PT, PT, R9, UR6, PT ;  /* 0x0000000609087c48 */ /* 0x000fe4000bfe0000 */
[C---:B------:R-:W-:Y:S02]  /*0ac0*/  VIMNMX.U32 R12, PT, PT, R10.reuse, UR6, !PT ;  /* 0x000000060a0c7c48 */ /* 0x040fe4000ffe0000 */
[----:B01----:R-:W-:Y:S01]  /*0ad0*/  VIMNMX.U32 R13, PT, PT, R10, UR6, PT ;  /* 0x000000060a0d7c48 */ /* 0x003fe2000bfe0000 */
[----:B------:R-:W-:-:S04]  /*0ae0*/  IMAD R5, R8, UR7, R5 ;  /* 0x0000000708057c24 */ /* 0x000fc8000f8e0205 */
[----:B------:R-:W-:Y:S01]  /*0af0*/  IMAD R12, R13, UR7, R12 ;  /* 0x000000070d0c7c24 */ /* 0x000fe2000f8e020c */
[----:B------:R-:W-:-:S04]  /*0b00*/  LEA R5, R5, UR4, 0x2 ;  /* 0x0000000405057c11 */ /* 0x000fc8000f8e10ff */
[----:B------:R-:W-:Y:S02]  /*0b10*/  LEA R12, R12, UR4, 0x2 ;  /* 0x000000040c0c7c11 */ /* 0x000fe4000f8e10ff */
[----:B------:R-:W-:Y:S04]  /*0b20*/  LDS.U8 R5, [R5+0x1] ;  /* 0x0000010005057984 */ /* 0x000fe80000000000 */
[----:B------:R-:W0:Y:S02]  /*0b30*/  LDS.U8 R12, [R12+0x1] ;  /* 0x000001000c0c7984 */ /* 0x000e240000000000 */
[----:B0-----:R-:W-:-:S07]  /*0b40*/  IMAD.IADD R13, R5, 0x1, R12 ;  /* 0x00000001050d7824 */ /* 0x001fce00078e020c */
.L_x_51:
[----:B------:R-:W-:Y:S05]  /*0b50*/  BSYNC.RECONVERGENT B0 ;  /* 0x0000000000007941 */ /* 0x000fea0003800200 */
.L_x_50:
[----:B------:R-:W-:Y:S06]  /*0b60*/  BAR.SYNC.DEFER_BLOCKING 0x0 ;  /* 0x0000000000007b1d */ /* 0x000fec0000010000 */
[----:B------:R-:W-:Y:S04]  /*0b70*/  BSSY.RECONVERGENT B0, `(.L_x_52) ;  /* 0x0000006000007945 */ /* 0x000fe80003800200 */
[----:B------:R-:W-:Y:S05]  /*0b80*/  @P0 BRA `(.L_x_53) ;  /* 0x0000000000100947 */ /* 0x000fea0003800000 */
[----:B------:R-:W2:Y:S01]  /*0b90*/  LDS.U8 R5, [R0+0x1] ;  /* 0x0000010000057984 */ /* 0x000ea20000000000 */
[----:B------:R-:W-:-:S04]  /*0ba0*/  LOP3.LUT R8, R13, 0xffff, RZ, 0xc0, !PT ;  /* 0x0000ffff0d087812 */ /* 0x000fc800078ec0ff */
[----:B--2---:R-:W-:-:S13]  /*0bb0*/  ISETP.GE.U32.AND P2, PT, R8, R5, PT ;  /* 0x000000050800720c */ /* 0x004fda0003f46070 */
[----:B------:R2:W-:Y:S02]  /*0bc0*/  @!P2 STS.U8 [R0+0x1], R13 ;  /* 0x0000010d0000a388 */ /* 0x0005e40000000000 */
.L_x_53:
[----:B------:R-:W-:Y:S05]  /*0bd0*/  BSYNC.RECONVERGENT B0 ;  /* 0x0000000000007941 */ /* 0x000fea0003800200 */
.L_x_52:
[----:B------:R-:W-:Y:S06]  /*0be0*/  BAR.SYNC.DEFER_BLOCKING 0x0 ;  /* 0x0000000000007b1d */ /* 0x000fec0000010000 */
[----:B------:R-:W-:Y:S04]  /*0bf0*/  BSSY.RECONVERGENT B0, `(.L_x_54) ;  /* 0x000000e000007945 */ /* 0x000fe80003800200 */
[----:B------:R-:W-:Y:S05]  /*0c00*/  @P0 BRA `(.L_x_55) ;  /* 0x0000000000300947 */ /* 0x000fea0003800000 */
[----:B------:R-:W-:-:S06]  /*0c10*/  UIADD3 UR6, UPT, UPT, UR5, 0x2, URZ ;  /* 0x0000000205067890 */ /* 0x000fcc000fffe0ff */
[C---:B------:R-:W-:Y:S02]  /*0c20*/  VIMNMX.U32 R5, PT, PT, R9.reuse, UR6, !PT ;  /* 0x0000000609057c48 */ /* 0x040fe4000ffe0000 */
[----:B------:R-:W-:Y:S02]  /*0c30*/  VIMNMX.U32 R8, PT, PT, R9, UR6, PT ;  /* 0x0000000609087c48 */ /* 0x000fe4000bfe0000 */
[C---:B------:R-:W-:Y:S02]  /*0c40*/  VIMNMX.U32 R12, PT, PT, R10.reuse, UR6, !PT ;  /* 0x000000060a0c7c48 */ /* 0x040fe4000ffe0000 */
[----:B012---:R-:W-:Y:S01]  /*0c50*/  VIMNMX.U32 R13, PT, PT, R10, UR6, PT ;  /* 0x000000060a0d7c48 */ /* 0x007fe2000bfe0000 */
[----:B------:R-:W-:-:S04]  /*0c60*/  IMAD R5, R8, UR7, R5 ;  /* 0x0000000708057c24 */ /* 0x000fc8000f8e0205 */
[----:B------:R-:W-:Y:S01]  /*0c70*/  IMAD R12, R13, UR7, R12 ;  /* 0x000000070d0c7c24 */ /* 0x000fe2000f8e020c */
[----:B------:R-:W-:-:S04]  /*0c80*/  LEA R5, R5, UR4, 0x2 ;  /* 0x0000000405057c11 */ /* 0x000fc8000f8e10ff */
[----:B------:R-:W-:Y:S02]  /*0c90*/  LEA R12, R12, UR4, 0x2 ;  /* 0x000000040c0c7c11 */ /* 0x000fe4000f8e10ff */
[----:B------:R-:W-:Y:S04]  /*0ca0*/  LDS.U8 R5, [R5+0x1] ;  /* 0x0000010005057984 */ /* 0x000fe80000000000 */
[----:B------:R-:W0:Y:S02]  /*0cb0*/  LDS.U8 R12, [R12+0x1] ;  /* 0x000001000c0c7984 */ /* 0x000e240000000000 */
[----:B0-----:R-:W-:-:S07]  /*0cc0*/  IMAD.IADD R13, R5, 0x1, R12 ;  /* 0x00000001050d7824 */ /* 0x001fce00078e020c */
.L_x_55:
[----:B------:R-:W-:Y:S05]  /*0cd0*/  BSYNC.RECONVERGENT B0 ;  /* 0x0000000000007941 */ /* 0x000fea0003800200 */
.L_x_54:
[----:B------:R-:W-:Y:S01]  /*0ce0*/  VIADD R14, R14, 0x4 ;  /* 0x000000040e0e7836 */ /* 0x000fe20000000000 */
[----:B------:R-:W-:Y:S04]  /*0cf0*/  BAR.SYNC.DEFER_BLOCKING 0x0 ;  /* 0x0000000000007b1d */ /* 0x000fe80000010000 */
[----:B------:R-:W-:Y:S02]  /*0d00*/  ISETP.NE.AND P3, PT, R14, RZ, PT ;  /* 0x000000ff0e00720c */ /* 0x000fe40003f65270 */
[----:B------:R-:W-:Y:S04]  /*0d10*/  BSSY.RECONVERGENT B0, `(.L_x_56) ;  /* 0x0000006000007945 */ /* 0x000fe80003800200 */
[----:B------:R-:W-:Y:S07]  /*0d20*/  @P0 BRA `(.L_x_57) ;  /* 0x0000000000100947 */ /* 0x000fee0003800000 */
[----:B------:R-:W3:Y:S01]  /*0d30*/  LDS.U8 R5, [R0+0x1] ;  /* 0x0000010000057984 */ /* 0x000ee20000000000 */
[----:B------:R-:W-:-:S04]  /*0d40*/  LOP3.LUT R8, R13, 0xffff, RZ, 0xc0, !PT ;  /* 0x0000ffff0d087812 */ /* 0x000fc800078ec0ff */
[----:B---3--:R-:W-:-:S13]  /*0d50*/  ISETP.GE.U32.AND P2, PT, R8, R5, PT ;  /* 0x000000050800720c */ /* 0x008fda0003f46070 */
[----:B------:R3:W-:Y:S02]  /*0d60*/  @!P2 STS.U8 [R0+0x1], R13 ;  /* 0x0000010d0000a388 */ /* 0x0007e40000000000 */
.L_x_57:
[----:B------:R-:W-:Y:S05]  /*0d70*/  BSYNC.RECONVERGENT B0 ;  /* 0x0000000000007941 */ /* 0x000fea0003800200 */
.L_x_56:
[----:B------:R-:W-:Y:S01]  /*0d80*/  UIADD3 UR5, UPT, UPT, UR5, 0x4, URZ ;  /* 0x0000000405057890 */ /* 0x000fe2000fffe0ff */
[----:B------:R-:W-:Y:S11]  /*0d90*/  @P3 BRA `(.L_x_58) ;  /* 0xfffffff8006c3947 */ /* 0x000ff6000383ffff */
.L_x_41:
[----:B------:R-:W-:-:S13]  /*0da0*/  ISETP.NE.AND P1, PT, R7, RZ, PT ;  /* 0x000000ff0700720c */ /* 0x000fda0003f25270 */
[----:B------:R-:W-:Y:S05]  /*0db0*/  @!P1 BRA `(.L_x_40) ;  /* 0x00000000007c9947 */ /* 0x000fea0003800000 */
[----:B------:R-:W-:Y:S01]  /*0dc0*/  PLOP3.LUT P1, PT, P0, PT, PT, 0x80, 0x8 ;  /* 0x000000000008781c */ /* 0x000fe2000072f070 */
[----:B------:R-:W-:Y:S01]  /*0dd0*/  IMAD.MOV R7, RZ, RZ, -R7 ;  /* 0x000000ffff077224 */ /* 0x000fe200078e0a07 */
[----:B------:R-:W4:Y:S11]  /*0de0*/  LDCU UR5, c[0x0][0x38c] ;  /* 0x00007180ff0577ac */ /* 0x000f360008000800 */
.L_x_63:
[----:B------:R-:W-:Y:S06]  /*0df0*/  BAR.SYNC.DEFER_BLOCKING 0x0 ;  /* 0x0000000000007b1d */ /* 0x000fec0000010000 */
[----:B------:R-:W-:Y:S04]  /*0e00*/  BSSY.RECONVERGENT B0, `(.L_x_59) ;  /* 0x000000d000007945 */ /* 0x000fe80003800200 */
[----:B----4-:R-:W-:Y:S05]  /*0e10*/  @P1 BRA `(.L_x_60) ;  /* 0x00000000002c1947 */ /* 0x010fea0003800000 */
[CC--:B------:R-:W-:Y:S02]  /*0e20*/  VIMNMX.U32 R5, PT, PT, R9.reuse, R6.reuse, !PT ;  /* 0x0000000609057248 */ /* 0x0c0fe40007fe0000 */
[-C--:B------:R-:W-:Y:S02]  /*0e30*/  VIMNMX.U32 R8, PT, PT, R9, R6.reuse, PT ;  /* 0x0000000609087248 */ /* 0x080fe40003fe0000 */
[CC--:B------:R-:W-:Y:S02]  /*0e40*/  VIMNMX.U32 R12, PT, PT, R10.reuse, R6.reuse, !PT ;  /* 0x000000060a0c7248 */ /* 0x0c0fe40007fe0000 */
[----:B0123--:R-:W-:Y:S01]  /*0e50*/  VIMNMX.U32 R13, PT, PT, R10, R6, PT ;  /* 0x000000060a0d7248 */ /* 0x00ffe20003fe0000 */
[----:B----4-:R-:W-:-:S04]  /*0e60*/  IMAD R5, R8, UR5, R5 ;  /* 0x0000000508057c24 */ /* 0x010fc8000f8e0205 */
[----:B------:R-:W-:Y:S01]  /*0e70*/  IMAD R12, R13, UR5, R12 ;  /* 0x000000050d0c7c24 */ /* 0x000fe2000f8e020c */
[----:B------:R-:W-:-:S04]  /*0e80*/  LEA R5, R5, UR4, 0x2 ;  /* 0x0000000405057c11 */ /* 0x000fc8000f8e10ff */
[----:B------:R-:W-:Y:S02]  /*0e90*/  LEA R12, R12, UR4, 0x2 ;  /* 0x000000040c0c7c11 */ /* 0x000fe4000f8e10ff */
[----:B------:R-:W-:Y:S04]  /*0ea0*/  LDS.U8 R5, [R5+0x1] ;  /* 0x0000010005057984 */ /* 0x000fe80000000000 */
[----:B------:R-:W0:Y:S02]  /*0eb0*/  LDS.U8 R12, [R12+0x1] ;  /* 0x000001000c0c7984 */ /* 0x000e240000000000 */
[----:B0-----:R-:W-:-:S07]  /*0ec0*/  IMAD.IADD R13, R5, 0x1, R12 ;  /* 0x00000001050d7824 */ /* 0x001fce00078e020c */
.L_x_60:
[----:B----4-:R-:W-:Y:S05]  /*0ed0*/  BSYNC.RECONVERGENT B0 ;  /* 0x0000000000007941 */ /* 0x010fea0003800200 */
.L_x_59:
[----:B------:R-:W-:Y:S01]  /*0ee0*/  BAR.SYNC.DEFER_BLOCKING 0x0 ;  /* 0x0000000000007b1d */ /* 0x000fe20000010000 */
[----:B------:R-:W-:Y:S01]  /*0ef0*/  ISETP.GE.AND P0, PT, R11, R4, PT ;  /* 0x000000040b00720c */ /* 0x000fe20003f06270 */
[----:B------:R-:W-:-:S04]  /*0f00*/  VIADD R7, R7, 0x1 ;  /* 0x0000000107077836 */ /* 0x000fc80000000000 */
[----:B------:R-:W-:Y:S01]  /*0f10*/  BSSY.RECONVERGENT B0, `(.L_x_61) ;  /* 0x0000007000007945 */ /* 0x000fe20003800200 */
[----:B------:R-:W-:-:S07]  /*0f20*/  ISETP.NE.AND P3, PT, R7, RZ, PT ;  /* 0x000000ff0700720c */ /* 0x000fce0003f65270 */
[----:B------:R-:W-:Y:S06]  /*0f30*/  @P0 BRA `(.L_x_62) ;  /* 0x0000000000100947 */ /* 0x000fec0003800000 */
[----:B------:R-:W4:Y:S01]  /*0f40*/  LDS.U8 R5, [R0+0x1] ;  /* 0x0000010000057984 */ /* 0x000f220000000000 */
[----:B------:R-:W-:-:S04]  /*0f50*/  LOP3.LUT R8, R13, 0xffff, RZ, 0xc0, !PT ;  /* 0x0000ffff0d087812 */ /* 0x000fc800078ec0ff */
[----:B----4-:R-:W-:-:S13]  /*0f60*/  ISETP.GE.U32.AND P2, PT, R8, R5, PT ;  /* 0x000000050800720c */ /* 0x010fda0003f46070 */
[----:B------:R4:W-:Y:S02]  /*0f70*/  @!P2 STS.U8 [R0+0x1], R13 ;  /* 0x0000010d0000a388 */ /* 0x0009e40000000000 */
.L_x_62:
[----:B------:R-:W-:Y:S05]  /*0f80*/  BSYNC.RECONVERGENT B0 ;  /* 0x0000000000007941 */ /* 0x000fea0003800200 */
.L_x_61:
[----:B------:R-:W-:Y:S01]  /*0f90*/  VIADD R6, R6, 0x1 ;  /* 0x0000000106067836 */ /* 0x000fe20000000000 */
[----:B------:R-:W-:Y:S06]  /*0fa0*/  @P3 BRA `(.L_x_63) ;  /* 0xfffffffc00903947 */ /* 0x000fec000383ffff */
.L_x_40:
[----:B------:R-:W-:Y:S05]  /*0fb0*/  @P0 EXIT ;  /* 0x000000000000094d */ /* 0x000fea0003800000 */
[----:B------:R-:W5:Y:S04]  /*0fc0*/  LDS.U8 R5, [R0+0x1] ;  /* 0x0000010000057984 */ /* 0x000f680000000000 */
[----:B-----5:R-:W-:Y:S01]  /*0fd0*/  STG.E.U8 desc[UR8][R2.64], R5 ;  /* 0x0000000502007986 */ /* 0x020fe2000c101108 */
[----:B------:R-:W-:Y:S05]  /*0fe0*/  EXIT ;  /* 0x000000000000794d */ /* 0x000fea0003800000 */
.L_x_64:
        /* <DEDUP_REMOVED lines=9> */
.L_x_67:


//--------------------- .nv.shared._Z6gloyd3Phiiii --------------------------
	.section	.nv.shared._Z6gloyd3Phiiii,"aw",@nobits
	.sectionflags	@""
	.align	16
	.zero		1024


//--------------------- .nv.shared.reserved.0     --------------------------
	.section	.nv.shared.reserved.0,"aw",@nobits
	.weak		__nv_reservedSMEM_offset_0_alias
	.size		__nv_reservedSMEM_offset_0_alias, 0, 64
	.other		__nv_reservedSMEM_offset_0_alias,@"STO_CUDA_RESERVED_SHARED STV_DEFAULT"
__nv_reservedSMEM_offset_0_alias:
	.zero		0
	.zero		64


//--------------------- .nv.shared._Z6gloyd2Phiiii --------------------------
	.section	.nv.shared._Z6gloyd2Phiiii,"aw",@nobits
	.sectionflags	@""
	.align	16
	.zero		1024


//--------------------- .nv.shared._Z6gloyd1Phiiii --------------------------
	.section	.nv.shared._Z6gloyd1Phiiii,"aw",@nobits
	.sectionflags	@""
	.align	16
	.zero		1024


//--------------------- .nv.constant0._Z6gloyd3Phiiii --------------------------
	.section	.nv.constant0._Z6gloyd3Phiiii,"a",@progbits
	.sectionflags	@""
	.align	4
.nv.constant0._Z6gloyd3Phiiii:
	.zero		920


//--------------------- .nv.constant0._Z6gloyd2Phiiii --------------------------
	.section	.nv.constant0._Z6gloyd2Phiiii,"a",@progbits
	.sectionflags	@""
	.align	4
.nv.constant0._Z6gloyd2Phiiii:
	.zero		920


//--------------------- .nv.constant0._Z6gloyd1Phiiii --------------------------
	.section	.nv.constant0._Z6gloyd1Phiiii,"a",@progbits
	.sectionflags	@""
	.align	4
.nv.constant0._Z6gloyd1Phiiii:
	.zero		920


//--------------------- SYMBOLS --------------------------

	.type		.nv.reservedSmem.offset0,@object
	.size		.nv.reservedSmem.offset0,0x4
	.type		.nv.reservedSmem.cap,@object
	.size		.nv.reservedSmem.cap,0x4
